	.target	sm_103a

	.elftype	@"ET_EXEC"


//--------------------- .note.nv.tkinfo           --------------------------
	.section	.note.nv.tkinfo,"",@"SHT_NOTE"
	.sectionflags	@"SHF_NOTE_NV_TKINFO"
	.tkinfo
        /*0018*/ 	.word	0x00000002
        /*0030*/ 	.string	""
        /*0030*/ 	.string	"ptxas"
        /*0030*/ 	.string	"Cuda compilation tools, release 13.0, V13.0.88"
        /*0030*/ 	.string	"Build cuda_13.0.r13.0/compiler.36424714_0"
        /*0030*/ 	.string	"-arch sm_103a -m 64 "



//--------------------- .note.nv.cuinfo           --------------------------
	.section	.note.nv.cuinfo,"",@"SHT_NOTE"
	.sectionflags	@"SHF_NOTE_NV_CUINFO"
        /*0018*/ 	.short	0x0002
        /*001a*/ 	.short	0x0067
        /*001c*/ 	.short	0x0082
	.zero		2


//--------------------- .nv.info                  --------------------------
	.section	.nv.info,"",@"SHT_CUDA_INFO"
	.align	4


	//----- nvinfo : EIATTR_REGCOUNT
	.align		4
        /*0000*/ 	.byte	0x04, 0x2f
        /*0002*/ 	.short	(.L_20 - .L_19)
	.align		4
.L_19:
        /*0004*/ 	.word	index@(_ZN17fastertransformer32ldn_calibrate_weight_per_channelIfEEvPfPKT_ii)
        /*0008*/ 	.word	0x0000000f


	//----- nvinfo : EIATTR_FRAME_SIZE
	.align		4
.L_20:
        /*000c*/ 	.byte	0x04, 0x11
        /*000e*/ 	.short	(.L_22 - .L_21)
	.align		4
.L_21:
        /*0010*/ 	.word	index@(_ZN17fastertransformer32ldn_calibrate_weight_per_channelIfEEvPfPKT_ii)
        /*0014*/ 	.word	0x00000000


	//----- nvinfo : EIATTR_REGCOUNT
	.align		4
.L_22:
        /*0018*/ 	.byte	0x04, 0x2f
        /*001a*/ 	.short	(.L_24 - .L_23)
	.align		4
.L_23:
        /*001c*/ 	.word	index@(_ZN17fastertransformer32ldn_calibrate_weight_per_channelI6__halfEEvPfPKT_ii)
        /*0020*/ 	.word	0x0000000f


	//----- nvinfo : EIATTR_FRAME_SIZE
	.align		4
.L_24:
        /*0024*/ 	.byte	0x04, 0x11
        /*0026*/ 	.short	(.L_26 - .L_25)
	.align		4
.L_25:
        /*0028*/ 	.word	index@(_ZN17fastertransformer32ldn_calibrate_weight_per_channelI6__halfEEvPfPKT_ii)
        /*002c*/ 	.word	0x00000000


	//----- nvinfo : EIATTR_REGCOUNT
	.align		4
.L_26:
        /*0030*/ 	.byte	0x04, 0x2f
        /*0032*/ 	.short	(.L_28 - .L_27)
	.align		4
.L_27:
        /*0034*/ 	.word	index@(_ZN17fastertransformer41ldk_calibrate_quantize_weight_per_channelIfEEvPaPfPKT_i)
        /*0038*/ 	.word	0x00000012


	//----- nvinfo : EIATTR_FRAME_SIZE
	.align		4
.L_28:
        /*003c*/ 	.byte	0x04, 0x11
        /*003e*/ 	.short	(.L_30 - .L_29)
	.align		4
.L_29:
        /*0040*/ 	.word	index@(_ZN17fastertransformer41ldk_calibrate_quantize_weight_per_channelIfEEvPaPfPKT_i)
        /*0044*/ 	.word	0x00000000


	//----- nvinfo : EIATTR_REGCOUNT
	.align		4
.L_30:
        /*0048*/ 	.byte	0x04, 0x2f
        /*004a*/ 	.short	(.L_32 - .L_31)
	.align		4
.L_31:
        /*004c*/ 	.word	index@(_ZN17fastertransformer41ldk_calibrate_quantize_weight_per_channelI6__halfEEvPaPfPKT_i)
        /*0050*/ 	.word	0x00000014


	//----- nvinfo : EIATTR_FRAME_SIZE
	.align		4
.L_32:
        /*0054*/ 	.byte	0x04, 0x11
        /*0056*/ 	.short	(.L_34 - .L_33)
	.align		4
.L_33:
        /*0058*/ 	.word	index@(_ZN17fastertransformer41ldk_calibrate_quantize_weight_per_channelI6__halfEEvPaPfPKT_i)
        /*005c*/ 	.word	0x00000000


	//----- nvinfo : EIATTR_REGCOUNT
	.align		4
.L_34:
        /*0060*/ 	.byte	0x04, 0x2f
        /*0062*/ 	.short	(.L_36 - .L_35)
	.align		4
.L_35:
        /*0064*/ 	.word	index@(_ZN17fastertransformer41ldn_transpose_quantize_weight_per_channelIfEEvPaPKfPKT_ii)
        /*0068*/ 	.word	0x00000010


	//----- nvinfo : EIATTR_FRAME_SIZE
	.align		4
.L_36:
        /*006c*/ 	.byte	0x04, 0x11
        /*006e*/ 	.short	(.L_38 - .L_37)
	.align		4
.L_37:
        /*0070*/ 	.word	index@(_ZN17fastertransformer41ldn_transpose_quantize_weight_per_channelIfEEvPaPKfPKT_ii)
        /*0074*/ 	.word	0x00000000


	//----- nvinfo : EIATTR_REGCOUNT
	.align		4
.L_38:
        /*0078*/ 	.byte	0x04, 0x2f
        /*007a*/ 	.short	(.L_40 - .L_39)
	.align		4
.L_39:
        /*007c*/ 	.word	index@(_ZN17fastertransformer41ldn_transpose_quantize_weight_per_channelI6__halfEEvPaPKfPKT_ii)
        /*0080*/ 	.word	0x00000010


	//----- nvinfo : EIATTR_FRAME_SIZE
	.align		4
.L_40:
        /*0084*/ 	.byte	0x04, 0x11
        /*0086*/ 	.short	(.L_42 - .L_41)
	.align		4
.L_41:
        /*0088*/ 	.word	index@(_ZN17fastertransformer41ldn_transpose_quantize_weight_per_channelI6__halfEEvPaPKfPKT_ii)
        /*008c*/ 	.word	0x00000000


	//----- nvinfo : EIATTR_MIN_STACK_SIZE
	.align		4
.L_42:
        /*0090*/ 	.byte	0x04, 0x12
        /*0092*/ 	.short	(.L_44 - .L_43)
	.align		4
.L_43:
        /*0094*/ 	.word	index@(_ZN17fastertransformer41ldn_transpose_quantize_weight_per_channelI6__halfEEvPaPKfPKT_ii)
        /*0098*/ 	.word	0x00000000


	//----- nvinfo : EIATTR_MIN_STACK_SIZE
	.align		4
.L_44:
        /*009c*/ 	.byte	0x04, 0x12
        /*009e*/ 	.short	(.L_46 - .L_45)
	.align		4
.L_45:
        /*00a0*/ 	.word	index@(_ZN17fastertransformer41ldn_transpose_quantize_weight_per_channelIfEEvPaPKfPKT_ii)
        /*00a4*/ 	.word	0x00000000


	//----- nvinfo : EIATTR_MIN_STACK_SIZE
	.align		4
.L_46:
        /*00a8*/ 	.byte	0x04, 0x12
        /*00aa*/ 	.short	(.L_48 - .L_47)
	.align		4
.L_47:
        /*00ac*/ 	.word	index@(_ZN17fastertransformer41ldk_calibrate_quantize_weight_per_channelI6__halfEEvPaPfPKT_i)
        /*00b0*/ 	.word	0x00000000


	//----- nvinfo : EIATTR_MIN_STACK_SIZE
	.align		4
.L_48:
        /*00b4*/ 	.byte	0x04, 0x12
        /*00b6*/ 	.short	(.L_50 - .L_49)
	.align		4
.L_49:
        /*00b8*/ 	.word	index@(_ZN17fastertransformer41ldk_calibrate_quantize_weight_per_channelIfEEvPaPfPKT_i)
        /*00bc*/ 	.word	0x00000000


	//----- nvinfo : EIATTR_MIN_STACK_SIZE
	.align		4
.L_50:
        /*00c0*/ 	.byte	0x04, 0x12
        /*00c2*/ 	.short	(.L_52 - .L_51)
	.align		4
.L_51:
        /*00c4*/ 	.word	index@(_ZN17fastertransformer32ldn_calibrate_weight_per_channelI6__halfEEvPfPKT_ii)
        /*00c8*/ 	.word	0x00000000


	//----- nvinfo : EIATTR_MIN_STACK_SIZE
	.align		4
.L_52:
        /*00cc*/ 	.byte	0x04, 0x12
        /*00ce*/ 	.short	(.L_54 - .L_53)
	.align		4
.L_53:
        /*00d0*/ 	.word	index@(_ZN17fastertransformer32ldn_calibrate_weight_per_channelIfEEvPfPKT_ii)
        /*00d4*/ 	.word	0x00000000
.L_54:


//--------------------- .nv.compat                --------------------------
	.section	.nv.compat,"",@"SHT_CUDA_COMPAT_INFO"
	.align	4
        /*0000*/ 	.byte	0x02, 0x09, 0x01, 0x00, 0x02, 0x02, 0x01, 0x00, 0x02, 0x05, 0x05, 0x00, 0x03, 0x07, 0x01, 0x01
        /*0010*/ 	.byte	0x02, 0x03, 0x00, 0x00, 0x02, 0x06, 0x01, 0x00, 0x04, 0x0b, 0x08, 0x00, 0x00, 0x00, 0x00, 0x00
        /*0020*/ 	.byte	0x00, 0x00, 0x00, 0x00


//--------------------- .nv.info._ZN17fastertransformer41ldn_transpose_quantize_weight_per_channelI6__halfEEvPaPKfPKT_ii --------------------------
	.section	.nv.info._ZN17fastertransformer41ldn_transpose_quantize_weight_per_channelI6__halfEEvPaPKfPKT_ii,"",@"SHT_CUDA_INFO"
	.sectionflags	@""
	.align	4


	//----- nvinfo : EIATTR_CUDA_API_VERSION
	.align		4
        /*0000*/ 	.byte	0x04, 0x37
        /*0002*/ 	.short	(.L_56 - .L_55)
.L_55:
        /*0004*/ 	.word	0x00000082


	//----- nvinfo : EIATTR_KPARAM_INFO
	.align		4
.L_56:
        /*0008*/ 	.byte	0x04, 0x17
        /*000a*/ 	.short	(.L_58 - .L_57)
.L_57:
        /*000c*/ 	.word	0x00000000
        /*0010*/ 	.short	0x0004
        /*0012*/ 	.short	0x001c
        /*0014*/ 	.byte	0x00, 0xf0, 0x11, 0x00


	//----- nvinfo : EIATTR_KPARAM_INFO
	.align		4
.L_58:
        /*0018*/ 	.byte	0x04, 0x17
        /*001a*/ 	.short	(.L_60 - .L_59)
.L_59:
        /*001c*/ 	.word	0x00000000
        /*0020*/ 	.short	0x0003
        /*0022*/ 	.short	0x0018
        /*0024*/ 	.byte	0x00, 0xf0, 0x11, 0x00


	//----- nvinfo : EIATTR_KPARAM_INFO
	.align		4
.L_60:
        /*0028*/ 	.byte	0x04, 0x17
        /*002a*/ 	.short	(.L_62 - .L_61)
.L_61:
        /*002c*/ 	.word	0x00000000
        /*0030*/ 	.short	0x0002
        /*0032*/ 	.short	0x0010
        /*0034*/ 	.byte	0x00, 0xf5, 0x21, 0x00


	//----- nvinfo : EIATTR_KPARAM_INFO
	.align		4
.L_62:
        /*0038*/ 	.byte	0x04, 0x17
        /*003a*/ 	.short	(.L_64 - .L_63)
.L_63:
        /*003c*/ 	.word	0x00000000
        /*0040*/ 	.short	0x0001
        /*0042*/ 	.short	0x0008
        /*0044*/ 	.byte	0x00, 0xf5, 0x21, 0x00


	//----- nvinfo : EIATTR_KPARAM_INFO
	.align		4
.L_64:
        /*0048*/ 	.byte	0x04, 0x17
        /*004a*/ 	.short	(.L_66 - .L_65)
.L_65:
        /*004c*/ 	.word	0x00000000
        /*0050*/ 	.short	0x0000
        /*0052*/ 	.short	0x0000
        /*0054*/ 	.byte	0x00, 0xf5, 0x21, 0x00


	//----- nvinfo : EIATTR_SPARSE_MMA_MASK
	.align		4
.L_66:
        /*0058*/ 	.byte	0x03, 0x50
        /*005a*/ 	.short	0x0000


	//----- nvinfo : EIATTR_MAXREG_COUNT
	.align		4
        /*005c*/ 	.byte	0x03, 0x1b
        /*005e*/ 	.short	0x00ff


	//----- nvinfo : EIATTR_NUM_BARRIERS
	.align		4
        /*0060*/ 	.byte	0x02, 0x4c
        /*0062*/ 	.byte	0x01
	.zero		1


	//----- nvinfo : EIATTR_MERCURY_ISA_VERSION
	.align		4
        /*0064*/ 	.byte	0x03, 0x5f
        /*0066*/ 	.short	0x0101


	//----- nvinfo : EIATTR_VRC_CTA_INIT_COUNT
	.align		4
        /*0068*/ 	.byte	0x02, 0x4a
	.zero		1
	.zero		1


	//----- nvinfo : EIATTR_EXIT_INSTR_OFFSETS
	.align		4
        /*006c*/ 	.byte	0x04, 0x1c
        /*006e*/ 	.short	(.L_68 - .L_67)


	//   ....[0]....
.L_67:
        /*0070*/ 	.word	0x000001a0


	//   ....[1]....
        /*0074*/ 	.word	0x000002d0


	//----- nvinfo : EIATTR_CBANK_PARAM_SIZE
	.align		4
.L_68:
        /*0078*/ 	.byte	0x03, 0x19
        /*007a*/ 	.short	0x0020


	//----- nvinfo : EIATTR_PARAM_CBANK
	.align		4
        /*007c*/ 	.byte	0x04, 0x0a
        /*007e*/ 	.short	(.L_70 - .L_69)
	.align		4
.L_69:
        /*0080*/ 	.word	index@(.nv.constant0._ZN17fastertransformer41ldn_transpose_quantize_weight_per_channelI6__halfEEvPaPKfPKT_ii)
        /*0084*/ 	.short	0x0380
        /*0086*/ 	.short	0x0020


	//----- nvinfo : EIATTR_SW_WAR
	.align		4
.L_70:
        /*0088*/ 	.byte	0x04, 0x36
        /*008a*/ 	.short	(.L_72 - .L_71)
.L_71:
        /*008c*/ 	.word	0x00000008
.L_72:


//--------------------- .nv.info._ZN17fastertransformer41ldn_transpose_quantize_weight_per_channelIfEEvPaPKfPKT_ii --------------------------
	.section	.nv.info._ZN17fastertransformer41ldn_transpose_quantize_weight_per_channelIfEEvPaPKfPKT_ii,"",@"SHT_CUDA_INFO"
	.sectionflags	@""
	.align	4


	//----- nvinfo : EIATTR_CUDA_API_VERSION
	.align		4
        /*0000*/ 	.byte	0x04, 0x37
        /*0002*/ 	.short	(.L_74 - .L_73)
.L_73:
        /*0004*/ 	.word	0x00000082


	//----- nvinfo : EIATTR_KPARAM_INFO
	.align		4
.L_74:
        /*0008*/ 	.byte	0x04, 0x17
        /*000a*/ 	.short	(.L_76 - .L_75)
.L_75:
        /*000c*/ 	.word	0x00000000
        /*0010*/ 	.short	0x0004
        /*0012*/ 	.short	0x001c
        /*0014*/ 	.byte	0x00, 0xf0, 0x11, 0x00


	//----- nvinfo : EIATTR_KPARAM_INFO
	.align		4
.L_76:
        /*0018*/ 	.byte	0x04, 0x17
        /*001a*/ 	.short	(.L_78 - .L_77)
.L_77:
        /*001c*/ 	.word	0x00000000
        /*0020*/ 	.short	0x0003
        /*0022*/ 	.short	0x0018
        /*0024*/ 	.byte	0x00, 0xf0, 0x11, 0x00


	//----- nvinfo : EIATTR_KPARAM_INFO
	.align		4
.L_78:
        /*0028*/ 	.byte	0x04, 0x17
        /*002a*/ 	.short	(.L_80 - .L_79)
.L_79:
        /*002c*/ 	.word	0x00000000
        /*0030*/ 	.short	0x0002
        /*0032*/ 	.short	0x0010
        /*0034*/ 	.byte	0x00, 0xf5, 0x21, 0x00


	//----- nvinfo : EIATTR_KPARAM_INFO
	.align		4
.L_80:
        /*0038*/ 	.byte	0x04, 0x17
        /*003a*/ 	.short	(.L_82 - .L_81)
.L_81:
        /*003c*/ 	.word	0x00000000
        /*0040*/ 	.short	0x0001
        /*0042*/ 	.short	0x0008
        /*0044*/ 	.byte	0x00, 0xf5, 0x21, 0x00


	//----- nvinfo : EIATTR_KPARAM_INFO
	.align		4
.L_82:
        /*0048*/ 	.byte	0x04, 0x17
        /*004a*/ 	.short	(.L_84 - .L_83)
.L_83:
        /*004c*/ 	.word	0x00000000
        /*0050*/ 	.short	0x0000
        /*0052*/ 	.short	0x0000
        /*0054*/ 	.byte	0x00, 0xf5, 0x21, 0x00


	//----- nvinfo : EIATTR_SPARSE_MMA_MASK
	.align		4
.L_84:
        /*0058*/ 	.byte	0x03, 0x50
        /*005a*/ 	.short	0x0000


	//----- nvinfo : EIATTR_MAXREG_COUNT
	.align		4
        /*005c*/ 	.byte	0x03, 0x1b
        /*005e*/ 	.short	0x00ff


	//----- nvinfo : EIATTR_NUM_BARRIERS
	.align		4
        /*0060*/ 	.byte	0x02, 0x4c
        /*0062*/ 	.byte	0x01
	.zero		1


	//----- nvinfo : EIATTR_MERCURY_ISA_VERSION
	.align		4
        /*0064*/ 	.byte	0x03, 0x5f
        /*0066*/ 	.short	0x0101


	//----- nvinfo : EIATTR_VRC_CTA_INIT_COUNT
	.align		4
        /*0068*/ 	.byte	0x02, 0x4a
	.zero		1
	.zero		1


	//----- nvinfo : EIATTR_EXIT_INSTR_OFFSETS
	.align		4
        /*006c*/ 	.byte	0x04, 0x1c
        /*006e*/ 	.short	(.L_86 - .L_85)


	//   ....[0]....
.L_85:
        /*0070*/ 	.word	0x000001a0


	//   ....[1]....
        /*0074*/ 	.word	0x000002c0


	//----- nvinfo : EIATTR_CBANK_PARAM_SIZE
	.align		4
.L_86:
        /*0078*/ 	.byte	0x03, 0x19
        /*007a*/ 	.short	0x0020


	//----- nvinfo : EIATTR_PARAM_CBANK
	.align		4
        /*007c*/ 	.byte	0x04, 0x0a
        /*007e*/ 	.short	(.L_88 - .L_87)
	.align		4
.L_87:
        /*0080*/ 	.word	index@(.nv.constant0._ZN17fastertransformer41ldn_transpose_quantize_weight_per_channelIfEEvPaPKfPKT_ii)
        /*0084*/ 	.short	0x0380
        /*0086*/ 	.short	0x0020


	//----- nvinfo : EIATTR_SW_WAR
	.align		4
.L_88:
        /*0088*/ 	.byte	0x04, 0x36
        /*008a*/ 	.short	(.L_90 - .L_89)
.L_89:
        /*008c*/ 	.word	0x00000008
.L_90:


//--------------------- .nv.info._ZN17fastertransformer41ldk_calibrate_quantize_weight_per_channelI6__halfEEvPaPfPKT_i --------------------------
	.section	.nv.info._ZN17fastertransformer41ldk_calibrate_quantize_weight_per_channelI6__halfEEvPaPfPKT_i,"",@"SHT_CUDA_INFO"
	.sectionflags	@""
	.align	4


	//----- nvinfo : EIATTR_CUDA_API_VERSION
	.align		4
        /*0000*/ 	.byte	0x04, 0x37
        /*0002*/ 	.short	(.L_92 - .L_91)
.L_91:
        /*0004*/ 	.word	0x00000082


	//----- nvinfo : EIATTR_KPARAM_INFO
	.align		4
.L_92:
        /*0008*/ 	.byte	0x04, 0x17
        /*000a*/ 	.short	(.L_94 - .L_93)
.L_93:
        /*000c*/ 	.word	0x00000000
        /*0010*/ 	.short	0x0003
        /*0012*/ 	.short	0x0018
        /*0014*/ 	.byte	0x00, 0xf0, 0x11, 0x00


	//----- nvinfo : EIATTR_KPARAM_INFO
	.align		4
.L_94:
        /*0018*/ 	.byte	0x04, 0x17
        /*001a*/ 	.short	(.L_96 - .L_95)
.L_95:
        /*001c*/ 	.word	0x00000000
        /*0020*/ 	.short	0x0002
        /*0022*/ 	.short	0x0010
        /*0024*/ 	.byte	0x00, 0xf5, 0x21, 0x00


	//----- nvinfo : EIATTR_KPARAM_INFO
	.align		4
.L_96:
        /*0028*/ 	.byte	0x04, 0x17
        /*002a*/ 	.short	(.L_98 - .L_97)
.L_97:
        /*002c*/ 	.word	0x00000000
        /*0030*/ 	.short	0x0001
        /*0032*/ 	.short	0x0008
        /*0034*/ 	.byte	0x00, 0xf5, 0x21, 0x00


	//----- nvinfo : EIATTR_KPARAM_INFO
	.align		4
.L_98:
        /*0038*/ 	.byte	0x04, 0x17
        /*003a*/ 	.short	(.L_100 - .L_99)
.L_99:
        /*003c*/ 	.word	0x00000000
        /*0040*/ 	.short	0x0000
        /*0042*/ 	.short	0x0000
        /*0044*/ 	.byte	0x00, 0xf5, 0x21, 0x00


	//----- nvinfo : EIATTR_SPARSE_MMA_MASK
	.align		4
.L_100:
        /*0048*/ 	.byte	0x03, 0x50
        /*004a*/ 	.short	0x0000


	//----- nvinfo : EIATTR_MAXREG_COUNT
	.align		4
        /*004c*/ 	.byte	0x03, 0x1b
        /*004e*/ 	.short	0x00ff


	//----- nvinfo : EIATTR_NUM_BARRIERS
	.align		4
        /*0050*/ 	.byte	0x02, 0x4c
        /*0052*/ 	.byte	0x01
	.zero		1


	//----- nvinfo : EIATTR_MERCURY_ISA_VERSION
	.align		4
        /*0054*/ 	.byte	0x03, 0x5f
        /*0056*/ 	.short	0x0101


	//----- nvinfo : EIATTR_COOP_GROUP_MASK_REGIDS
	.align		4
        /*0058*/ 	.byte	0x04, 0x29
        /*005a*/ 	.short	(.L_102 - .L_101)


	//   ....[0]....
.L_101:
        /*005c*/ 	.word	0xffffffff


	//   ....[1]....
        /*0060*/ 	.word	0xffffffff


	//   ....[2]....
        /*0064*/ 	.word	0xffffffff


	//   ....[3]....
        /*0068*/ 	.word	0xffffffff


	//   ....[4]....
        /*006c*/ 	.word	0xffffffff


	//   ....[5]....
        /*0070*/ 	.word	0xffffffff


	//   ....[6]....
        /*0074*/ 	.word	0xffffffff


	//   ....[7]....
        /*0078*/ 	.word	0xffffffff


	//   ....[8]....
        /*007c*/ 	.word	0xffffffff


	//   ....[9]....
        /*0080*/ 	.word	0xffffffff


	//----- nvinfo : EIATTR_COOP_GROUP_INSTR_OFFSETS
	.align		4
.L_102:
        /*0084*/ 	.byte	0x04, 0x28
        /*0086*/ 	.short	(.L_104 - .L_103)


	//   ....[0]....
.L_103:
        /*0088*/ 	.word	0x00000200


	//   ....[1]....
        /*008c*/ 	.word	0x00000270


	//   ....[2]....
        /*0090*/ 	.word	0x000002c0


	//   ....[3]....
        /*0094*/ 	.word	0x00000300


	//   ....[4]....
        /*0098*/ 	.word	0x00000350


	//   ....[5]....
        /*009c*/ 	.word	0x000003f0


	//   ....[6]....
        /*00a0*/ 	.word	0x00000420


	//   ....[7]....
        /*00a4*/ 	.word	0x00000460


	//   ....[8]....
        /*00a8*/ 	.word	0x00000480


	//   ....[9]....
        /*00ac*/ 	.word	0x000004a0


	//----- nvinfo : EIATTR_VRC_CTA_INIT_COUNT
	.align		4
.L_104:
        /*00b0*/ 	.byte	0x02, 0x4a
	.zero		1
	.zero		1


	//----- nvinfo : EIATTR_EXIT_INSTR_OFFSETS
	.align		4
        /*00b4*/ 	.byte	0x04, 0x1c
        /*00b6*/ 	.short	(.L_106 - .L_105)


	//   ....[0]....
.L_105:
        /*00b8*/ 	.word	0x00000500


	//   ....[1]....
        /*00bc*/ 	.word	0x00000650


	//----- nvinfo : EIATTR_CRS_STACK_SIZE
	.align		4
.L_106:
        /*00c0*/ 	.byte	0x04, 0x1e
        /*00c2*/ 	.short	(.L_108 - .L_107)
.L_107:
        /*00c4*/ 	.word	0x00000000


	//----- nvinfo : EIATTR_CBANK_PARAM_SIZE
	.align		4
.L_108:
        /*00c8*/ 	.byte	0x03, 0x19
        /*00ca*/ 	.short	0x001c


	//----- nvinfo : EIATTR_PARAM_CBANK
	.align		4
        /*00cc*/ 	.byte	0x04, 0x0a
        /*00ce*/ 	.short	(.L_110 - .L_109)
	.align		4
.L_109:
        /*00d0*/ 	.word	index@(.nv.constant0._ZN17fastertransformer41ldk_calibrate_quantize_weight_per_channelI6__halfEEvPaPfPKT_i)
        /*00d4*/ 	.short	0x0380
        /*00d6*/ 	.short	0x001c


	//----- nvinfo : EIATTR_SW_WAR
	.align		4
.L_110:
        /*00d8*/ 	.byte	0x04, 0x36
        /*00da*/ 	.short	(.L_112 - .L_111)
.L_111:
        /*00dc*/ 	.word	0x00000008
.L_112:


//--------------------- .nv.info._ZN17fastertransformer41ldk_calibrate_quantize_weight_per_channelIfEEvPaPfPKT_i --------------------------
	.section	.nv.info._ZN17fastertransformer41ldk_calibrate_quantize_weight_per_channelIfEEvPaPfPKT_i,"",@"SHT_CUDA_INFO"
	.sectionflags	@""
	.align	4


	//----- nvinfo : EIATTR_CUDA_API_VERSION
	.align		4
        /*0000*/ 	.byte	0x04, 0x37
        /*0002*/ 	.short	(.L_114 - .L_113)
.L_113:
        /*0004*/ 	.word	0x00000082


	//----- nvinfo : EIATTR_KPARAM_INFO
	.align		4
.L_114:
        /*0008*/ 	.byte	0x04, 0x17
        /*000a*/ 	.short	(.L_116 - .L_115)
.L_115:
        /*000c*/ 	.word	0x00000000
        /*0010*/ 	.short	0x0003
        /*0012*/ 	.short	0x0018
        /*0014*/ 	.byte	0x00, 0xf0, 0x11, 0x00


	//----- nvinfo : EIATTR_KPARAM_INFO
	.align		4
.L_116:
        /*0018*/ 	.byte	0x04, 0x17
        /*001a*/ 	.short	(.L_118 - .L_117)
.L_117:
        /*001c*/ 	.word	0x00000000
        /*0020*/ 	.short	0x0002
        /*0022*/ 	.short	0x0010
        /*0024*/ 	.byte	0x00, 0xf5, 0x21, 0x00


	//----- nvinfo : EIATTR_KPARAM_INFO
	.align		4
.L_118:
        /*0028*/ 	.byte	0x04, 0x17
        /*002a*/ 	.short	(.L_120 - .L_119)
.L_119:
        /*002c*/ 	.word	0x00000000
        /*0030*/ 	.short	0x0001
        /*0032*/ 	.short	0x0008
        /*0034*/ 	.byte	0x00, 0xf5, 0x21, 0x00


	//----- nvinfo : EIATTR_KPARAM_INFO
	.align		4
.L_120:
        /*0038*/ 	.byte	0x04, 0x17
        /*003a*/ 	.short	(.L_122 - .L_121)
.L_121:
        /*003c*/ 	.word	0x00000000
        /*0040*/ 	.short	0x0000
        /*0042*/ 	.short	0x0000
        /*0044*/ 	.byte	0x00, 0xf5, 0x21, 0x00


	//----- nvinfo : EIATTR_SPARSE_MMA_MASK
	.align		4
.L_122:
        /*0048*/ 	.byte	0x03, 0x50
        /*004a*/ 	.short	0x0000


	//----- nvinfo : EIATTR_MAXREG_COUNT
	.align		4
        /*004c*/ 	.byte	0x03, 0x1b
        /*004e*/ 	.short	0x00ff


	//----- nvinfo : EIATTR_NUM_BARRIERS
	.align		4
        /*0050*/ 	.byte	0x02, 0x4c
        /*0052*/ 	.byte	0x01
	.zero		1


	//----- nvinfo : EIATTR_MERCURY_ISA_VERSION
	.align		4
        /*0054*/ 	.byte	0x03, 0x5f
        /*0056*/ 	.short	0x0101


	//----- nvinfo : EIATTR_COOP_GROUP_MASK_REGIDS
	.align		4
        /*0058*/ 	.byte	0x04, 0x29
        /*005a*/ 	.short	(.L_124 - .L_123)


	//   ....[0]....
.L_123:
        /*005c*/ 	.word	0xffffffff


	//   ....[1]....
        /*0060*/ 	.word	0xffffffff


	//   ....[2]....
        /*0064*/ 	.word	0xffffffff


	//   ....[3]....
        /*0068*/ 	.word	0xffffffff


	//   ....[4]....
        /*006c*/ 	.word	0xffffffff


	//   ....[5]....
        /*0070*/ 	.word	0xffffffff


	//   ....[6]....
        /*0074*/ 	.word	0xffffffff


	//   ....[7]....
        /*0078*/ 	.word	0xffffffff


	//   ....[8]....
        /*007c*/ 	.word	0xffffffff


	//   ....[9]....
        /*0080*/ 	.word	0xffffffff


	//----- nvinfo : EIATTR_COOP_GROUP_INSTR_OFFSETS
	.align		4
.L_124:
        /*0084*/ 	.byte	0x04, 0x28
        /*0086*/ 	.short	(.L_126 - .L_125)


	//   ....[0]....
.L_125:
        /*0088*/ 	.word	0x00000190


	//   ....[1]....
        /*008c*/ 	.word	0x00000200


	//   ....[2]....
        /*0090*/ 	.word	0x00000270


	//   ....[3]....
        /*0094*/ 	.word	0x000002a0


	//   ....[4]....
        /*0098*/ 	.word	0x00000300


	//   ....[5]....
        /*009c*/ 	.word	0x000003b0


	//   ....[6]....
        /*00a0*/ 	.word	0x000003e0


	//   ....[7]....
        /*00a4*/ 	.word	0x00000420


	//   ....[8]....
        /*00a8*/ 	.word	0x00000440


	//   ....[9]....
        /*00ac*/ 	.word	0x00000460


	//----- nvinfo : EIATTR_VRC_CTA_INIT_COUNT
	.align		4
.L_126:
        /*00b0*/ 	.byte	0x02, 0x4a
	.zero		1
	.zero		1


	//----- nvinfo : EIATTR_EXIT_INSTR_OFFSETS
	.align		4
        /*00b4*/ 	.byte	0x04, 0x1c
        /*00b6*/ 	.short	(.L_128 - .L_127)


	//   ....[0]....
.L_127:
        /*00b8*/ 	.word	0x000004c0


	//   ....[1]....
        /*00bc*/ 	.word	0x00000600


	//----- nvinfo : EIATTR_CRS_STACK_SIZE
	.align		4
.L_128:
        /*00c0*/ 	.byte	0x04, 0x1e
        /*00c2*/ 	.short	(.L_130 - .L_129)
.L_129:
        /*00c4*/ 	.word	0x00000000


	//----- nvinfo : EIATTR_CBANK_PARAM_SIZE
	.align		4
.L_130:
        /*00c8*/ 	.byte	0x03, 0x19
        /*00ca*/ 	.short	0x001c


	//----- nvinfo : EIATTR_PARAM_CBANK
	.align		4
        /*00cc*/ 	.byte	0x04, 0x0a
        /*00ce*/ 	.short	(.L_132 - .L_131)
	.align		4
.L_131:
        /*00d0*/ 	.word	index@(.nv.constant0._ZN17fastertransformer41ldk_calibrate_quantize_weight_per_channelIfEEvPaPfPKT_i)
        /*00d4*/ 	.short	0x0380
        /*00d6*/ 	.short	0x001c


	//----- nvinfo : EIATTR_SW_WAR
	.align		4
.L_132:
        /*00d8*/ 	.byte	0x04, 0x36
        /*00da*/ 	.short	(.L_134 - .L_133)
.L_133:
        /*00dc*/ 	.word	0x00000008
.L_134:


//--------------------- .nv.info._ZN17fastertransformer32ldn_calibrate_weight_per_channelI6__halfEEvPfPKT_ii --------------------------
	.section	.nv.info._ZN17fastertransformer32ldn_calibrate_weight_per_channelI6__halfEEvPfPKT_ii,"",@"SHT_CUDA_INFO"
	.sectionflags	@""
	.align	4


	//----- nvinfo : EIATTR_CUDA_API_VERSION
	.align		4
        /*0000*/ 	.byte	0x04, 0x37
        /*0002*/ 	.short	(.L_136 - .L_135)
.L_135:
        /*0004*/ 	.word	0x00000082


	//----- nvinfo : EIATTR_KPARAM_INFO
	.align		4
.L_136:
        /*0008*/ 	.byte	0x04, 0x17
        /*000a*/ 	.short	(.L_138 - .L_137)
.L_137:
        /*000c*/ 	.word	0x00000000
        /*0010*/ 	.short	0x0003
        /*0012*/ 	.short	0x0014
        /*0014*/ 	.byte	0x00, 0xf0, 0x11, 0x00


	//----- nvinfo : EIATTR_KPARAM_INFO
	.align		4
.L_138:
        /*0018*/ 	.byte	0x04, 0x17
        /*001a*/ 	.short	(.L_140 - .L_139)
.L_139:
        /*001c*/ 	.word	0x00000000
        /*0020*/ 	.short	0x0002
        /*0022*/ 	.short	0x0010
        /*0024*/ 	.byte	0x00, 0xf0, 0x11, 0x00


	//----- nvinfo : EIATTR_KPARAM_INFO
	.align		4
.L_140:
        /*0028*/ 	.byte	0x04, 0x17
        /*002a*/ 	.short	(.L_142 - .L_141)
.L_141:
        /*002c*/ 	.word	0x00000000
        /*0030*/ 	.short	0x0001
        /*0032*/ 	.short	0x0008
        /*0034*/ 	.byte	0x00, 0xf5, 0x21, 0x00


	//----- nvinfo : EIATTR_KPARAM_INFO
	.align		4
.L_142:
        /*0038*/ 	.byte	0x04, 0x17
        /*003a*/ 	.short	(.L_144 - .L_143)
.L_143:
        /*003c*/ 	.word	0x00000000
        /*0040*/ 	.short	0x0000
        /*0042*/ 	.short	0x0000
        /*0044*/ 	.byte	0x00, 0xf5, 0x21, 0x00


	//----- nvinfo : EIATTR_SPARSE_MMA_MASK
	.align		4
.L_144:
        /*0048*/ 	.byte	0x03, 0x50
        /*004a*/ 	.short	0x0000


	//----- nvinfo : EIATTR_MAXREG_COUNT
	.align		4
        /*004c*/ 	.byte	0x03, 0x1b
        /*004e*/ 	.short	0x00ff


	//----- nvinfo : EIATTR_NUM_BARRIERS
	.align		4
        /*0050*/ 	.byte	0x02, 0x4c
        /*0052*/ 	.byte	0x01
	.zero		1


	//----- nvinfo : EIATTR_MERCURY_ISA_VERSION
	.align		4
        /*0054*/ 	.byte	0x03, 0x5f
        /*0056*/ 	.short	0x0101


	//----- nvinfo : EIATTR_COOP_GROUP_MASK_REGIDS
	.align		4
        /*0058*/ 	.byte	0x04, 0x29
        /*005a*/ 	.short	(.L_146 - .L_145)


	//   ....[0]....
.L_145:
        /*005c*/ 	.word	0xffffffff


	//   ....[1]....
        /*0060*/ 	.word	0xffffffff


	//   ....[2]....
        /*0064*/ 	.word	0xffffffff


	//   ....[3]....
        /*0068*/ 	.word	0xffffffff


	//   ....[4]....
        /*006c*/ 	.word	0xffffffff


	//   ....[5]....
        /*0070*/ 	.word	0xffffffff


	//   ....[6]....
        /*0074*/ 	.word	0xffffffff


	//   ....[7]....
        /*0078*/ 	.word	0xffffffff


	//   ....[8]....
        /*007c*/ 	.word	0xffffffff


	//   ....[9]....
        /*0080*/ 	.word	0xffffffff


	//----- nvinfo : EIATTR_COOP_GROUP_INSTR_OFFSETS
	.align		4
.L_146:
        /*0084*/ 	.byte	0x04, 0x28
        /*0086*/ 	.short	(.L_148 - .L_147)


	//   ....[0]....
.L_147:
        /*0088*/ 	.word	0x00000180


	//   ....[1]....
        /*008c*/ 	.word	0x000001f0


	//   ....[2]....
        /*0090*/ 	.word	0x00000250


	//   ....[3]....
        /*0094*/ 	.word	0x00000280


	//   ....[4]....
        /*0098*/ 	.word	0x000002d0


	//   ....[5]....
        /*009c*/ 	.word	0x00000350


	//   ....[6]....
        /*00a0*/ 	.word	0x00000370


	//   ....[7]....
        /*00a4*/ 	.word	0x00000390


	//   ....[8]....
        /*00a8*/ 	.word	0x000003b0


	//   ....[9]....
        /*00ac*/ 	.word	0x000003e0


	//----- nvinfo : EIATTR_VRC_CTA_INIT_COUNT
	.align		4
.L_148:
        /*00b0*/ 	.byte	0x02, 0x4a
	.zero		1
	.zero		1


	//----- nvinfo : EIATTR_EXIT_INSTR_OFFSETS
	.align		4
        /*00b4*/ 	.byte	0x04, 0x1c
        /*00b6*/ 	.short	(.L_150 - .L_149)


	//   ....[0]....
.L_149:
        /*00b8*/ 	.word	0x00000410


	//   ....[1]....
        /*00bc*/ 	.word	0x00000440


	//----- nvinfo : EIATTR_CRS_STACK_SIZE
	.align		4
.L_150:
        /*00c0*/ 	.byte	0x04, 0x1e
        /*00c2*/ 	.short	(.L_152 - .L_151)
.L_151:
        /*00c4*/ 	.word	0x00000000


	//----- nvinfo : EIATTR_CBANK_PARAM_SIZE
	.align		4
.L_152:
        /*00c8*/ 	.byte	0x03, 0x19
        /*00ca*/ 	.short	0x0018


	//----- nvinfo : EIATTR_PARAM_CBANK
	.align		4
        /*00cc*/ 	.byte	0x04, 0x0a
        /*00ce*/ 	.short	(.L_154 - .L_153)
	.align		4
.L_153:
        /*00d0*/ 	.word	index@(.nv.constant0._ZN17fastertransformer32ldn_calibrate_weight_per_channelI6__halfEEvPfPKT_ii)
        /*00d4*/ 	.short	0x0380
        /*00d6*/ 	.short	0x0018


	//----- nvinfo : EIATTR_SW_WAR
	.align		4
.L_154:
        /*00d8*/ 	.byte	0x04, 0x36
        /*00da*/ 	.short	(.L_156 - .L_155)
.L_155:
        /*00dc*/ 	.word	0x00000008
.L_156:


//--------------------- .nv.info._ZN17fastertransformer32ldn_calibrate_weight_per_channelIfEEvPfPKT_ii --------------------------
	.section	.nv.info._ZN17fastertransformer32ldn_calibrate_weight_per_channelIfEEvPfPKT_ii,"",@"SHT_CUDA_INFO"
	.sectionflags	@""
	.align	4


	//----- nvinfo : EIATTR_CUDA_API_VERSION
	.align		4
        /*0000*/ 	.byte	0x04, 0x37
        /*0002*/ 	.short	(.L_158 - .L_157)
.L_157:
        /*0004*/ 	.word	0x00000082


	//----- nvinfo : EIATTR_KPARAM_INFO
	.align		4
.L_158:
        /*0008*/ 	.byte	0x04, 0x17
        /*000a*/ 	.short	(.L_160 - .L_159)
.L_159:
        /*000c*/ 	.word	0x00000000
        /*0010*/ 	.short	0x0003
        /*0012*/ 	.short	0x0014
        /*0014*/ 	.byte	0x00, 0xf0, 0x11, 0x00


	//----- nvinfo : EIATTR_KPARAM_INFO
	.align		4
.L_160:
        /*0018*/ 	.byte	0x04, 0x17
        /*001a*/ 	.short	(.L_162 - .L_161)
.L_161:
        /*001c*/ 	.word	0x00000000
        /*0020*/ 	.short	0x0002
        /*0022*/ 	.short	0x0010
        /*0024*/ 	.byte	0x00, 0xf0, 0x11, 0x00


	//----- nvinfo : EIATTR_KPARAM_INFO
	.align		4
.L_162:
        /*0028*/ 	.byte	0x04, 0x17
        /*002a*/ 	.short	(.L_164 - .L_163)
.L_163:
        /*002c*/ 	.word	0x00000000
        /*0030*/ 	.short	0x0001
        /*0032*/ 	.short	0x0008
        /*0034*/ 	.byte	0x00, 0xf5, 0x21, 0x00


	//----- nvinfo : EIATTR_KPARAM_INFO
	.align		4
.L_164:
        /*0038*/ 	.byte	0x04, 0x17
        /*003a*/ 	.short	(.L_166 - .L_165)
.L_165:
        /*003c*/ 	.word	0x00000000
        /*0040*/ 	.short	0x0000
        /*0042*/ 	.short	0x0000
        /*0044*/ 	.byte	0x00, 0xf5, 0x21, 0x00


	//----- nvinfo : EIATTR_SPARSE_MMA_MASK
	.align		4
.L_166:
        /*0048*/ 	.byte	0x03, 0x50
        /*004a*/ 	.short	0x0000


	//----- nvinfo : EIATTR_MAXREG_COUNT
	.align		4
        /*004c*/ 	.byte	0x03, 0x1b
        /*004e*/ 	.short	0x00ff


	//----- nvinfo : EIATTR_NUM_BARRIERS
	.align		4
        /*0050*/ 	.byte	0x02, 0x4c
        /*0052*/ 	.byte	0x01
	.zero		1


	//----- nvinfo : EIATTR_MERCURY_ISA_VERSION
	.align		4
        /*0054*/ 	.byte	0x03, 0x5f
        /*0056*/ 	.short	0x0101


	//----- nvinfo : EIATTR_COOP_GROUP_MASK_REGIDS
	.align		4
        /*0058*/ 	.byte	0x04, 0x29
        /*005a*/ 	.short	(.L_168 - .L_167)


	//   ....[0]....
.L_167:
        /*005c*/ 	.word	0xffffffff


	//   ....[1]....
        /*0060*/ 	.word	0xffffffff


	//   ....[2]....
        /*0064*/ 	.word	0xffffffff


	//   ....[3]....
        /*0068*/ 	.word	0xffffffff


	//   ....[4]....
        /*006c*/ 	.word	0xffffffff


	//   ....[5]....
        /*0070*/ 	.word	0xffffffff


	//   ....[6]....
        /*0074*/ 	.word	0xffffffff


	//   ....[7]....
        /*0078*/ 	.word	0xffffffff


	//   ....[8]....
        /*007c*/ 	.word	0xffffffff


	//   ....[9]....
        /*0080*/ 	.word	0xffffffff


	//----- nvinfo : EIATTR_COOP_GROUP_INSTR_OFFSETS
	.align		4
.L_168:
        /*0084*/ 	.byte	0x04, 0x28
        /*0086*/ 	.short	(.L_170 - .L_169)


	//   ....[0]....
.L_169:
        /*0088*/ 	.word	0x00000170


	//   ....[1]....
        /*008c*/ 	.word	0x000001e0


	//   ....[2]....
        /*0090*/ 	.word	0x00000240


	//   ....[3]....
        /*0094*/ 	.word	0x00000270


	//   ....[4]....
        /*0098*/ 	.word	0x000002c0


	//   ....[5]....
        /*009c*/ 	.word	0x00000340


	//   ....[6]....
        /*00a0*/ 	.word	0x00000360


	//   ....[7]....
        /*00a4*/ 	.word	0x00000380


	//   ....[8]....
        /*00a8*/ 	.word	0x000003a0


	//   ....[9]....
        /*00ac*/ 	.word	0x000003d0


	//----- nvinfo : EIATTR_VRC_CTA_INIT_COUNT
	.align		4
.L_170:
        /*00b0*/ 	.byte	0x02, 0x4a
	.zero		1
	.zero		1


	//----- nvinfo : EIATTR_EXIT_INSTR_OFFSETS
	.align		4
        /*00b4*/ 	.byte	0x04, 0x1c
        /*00b6*/ 	.short	(.L_172 - .L_171)


	//   ....[0]....
.L_171:
        /*00b8*/ 	.word	0x00000400


	//   ....[1]....
        /*00bc*/ 	.word	0x00000430


	//----- nvinfo : EIATTR_CRS_STACK_SIZE
	.align		4
.L_172:
        /*00c0*/ 	.byte	0x04, 0x1e
        /*00c2*/ 	.short	(.L_174 - .L_173)
.L_173:
        /*00c4*/ 	.word	0x00000000


	//----- nvinfo : EIATTR_CBANK_PARAM_SIZE
	.align		4
.L_174:
        /*00c8*/ 	.byte	0x03, 0x19
        /*00ca*/ 	.short	0x0018


	//----- nvinfo : EIATTR_PARAM_CBANK
	.align		4
        /*00cc*/ 	.byte	0x04, 0x0a
        /*00ce*/ 	.short	(.L_176 - .L_175)
	.align		4
.L_175:
        /*00d0*/ 	.word	index@(.nv.constant0._ZN17fastertransformer32ldn_calibrate_weight_per_channelIfEEvPfPKT_ii)
        /*00d4*/ 	.short	0x0380
        /*00d6*/ 	.short	0x0018


	//----- nvinfo : EIATTR_SW_WAR
	.align		4
.L_176:
        /*00d8*/ 	.byte	0x04, 0x36
        /*00da*/ 	.short	(.L_178 - .L_177)
.L_177:
        /*00dc*/ 	.word	0x00000008
.L_178:


//--------------------- .nv.callgraph             --------------------------
	.section	.nv.callgraph,"",@"SHT_CUDA_CALLGRAPH"
	.align	4
	.sectionentsize	8
	.align		4
        /*0000*/ 	.word	0x00000000
	.align		4
        /*0004*/ 	.word	0xffffffff
	.align		4
        /*0008*/ 	.word	0x00000000
	.align		4
        /*000c*/ 	.word	0xfffffffe
	.align		4
        /*0010*/ 	.word	0x00000000
	.align		4
        /*0014*/ 	.word	0xfffffffd
	.align		4
        /*0018*/ 	.word	0x00000000
	.align		4
        /*001c*/ 	.word	0xfffffffc


//--------------------- .nv.constant4             --------------------------
	.section	.nv.constant4,"a",@progbits
	.align	8
	.align		8
.nv.constant4:
        /*0000*/ 	.dword	precalc_xorwow_matrix
	.align		8
        /*0008*/ 	.dword	precalc_xorwow_offset_matrix
	.align		8
        /*0010*/ 	.dword	mrg32k3aM1
	.align		8
        /*0018*/ 	.dword	mrg32k3aM2
	.align		8
        /*0020*/ 	.dword	mrg32k3aM1SubSeq
	.align		8
        /*0028*/ 	.dword	mrg32k3aM2SubSeq
	.align		8
        /*0030*/ 	.dword	mrg32k3aM1Seq
	.align		8
        /*0038*/ 	.dword	mrg32k3aM2Seq
	.align		8
        /*0040*/ 	.dword	_ZN72_INTERNAL_cb73566d_36_calibrate_quantize_weight_kernels_cu_d71c890f_31884cuda3std3__474_GLOBAL__N__cb73566d_36_calibrate_quantize_weight_kernels_cu_d71c890f_31886ignoreE
	.align		8
        /*0048*/ 	.dword	_ZN72_INTERNAL_cb73566d_36_calibrate_quantize_weight_kernels_cu_d71c890f_31884cuda3std3__45__cpo5beginE
	.align		8
        /*0050*/ 	.dword	_ZN72_INTERNAL_cb73566d_36_calibrate_quantize_weight_kernels_cu_d71c890f_31884cuda3std3__45__cpo3endE
	.align		8
        /*0058*/ 	.dword	_ZN72_INTERNAL_cb73566d_36_calibrate_quantize_weight_kernels_cu_d71c890f_31884cuda3std3__45__cpo6cbeginE
	.align		8
        /*0060*/ 	.dword	_ZN72_INTERNAL_cb73566d_36_calibrate_quantize_weight_kernels_cu_d71c890f_31884cuda3std3__45__cpo4cendE
	.align		8
        /*0068*/ 	.dword	_ZN72_INTERNAL_cb73566d_36_calibrate_quantize_weight_kernels_cu_d71c890f_31884cuda3std3__419piecewise_constructE
	.align		8
        /*0070*/ 	.dword	_ZN72_INTERNAL_cb73566d_36_calibrate_quantize_weight_kernels_cu_d71c890f_31884cuda3std3__48in_placeE
	.align		8
        /*0078*/ 	.dword	_ZN72_INTERNAL_cb73566d_36_calibrate_quantize_weight_kernels_cu_d71c890f_31884cuda3std6ranges3__45__cpo4swapE
	.align		8
        /*0080*/ 	.dword	_ZN72_INTERNAL_cb73566d_36_calibrate_quantize_weight_kernels_cu_d71c890f_31884cuda3std6ranges3__45__cpo9iter_moveE
	.align		8
        /*0088*/ 	.dword	_ZN72_INTERNAL_cb73566d_36_calibrate_quantize_weight_kernels_cu_d71c890f_31884cuda3std6ranges3__45__cpo7advanceE


//--------------------- .nv.constant3             --------------------------
	.section	.nv.constant3,"a",@progbits
	.align	8
.nv.constant3:
	.type		__cr_lgamma_table,@object
	.size		__cr_lgamma_table,(.L_8 - __cr_lgamma_table)
__cr_lgamma_table:
        /*0000*/ 	.byte	0x00, 0x00, 0x00, 0x00, 0x00, 0x00, 0x00, 0x00, 0x00, 0x00, 0x00, 0x00, 0x00, 0x00, 0x00, 0x00
        /*0010*/ 	.byte	0xef, 0x39, 0xfa, 0xfe, 0x42, 0x2e, 0xe6, 0x3f, 0x02, 0x20, 0x2a, 0xfa, 0x0b, 0xab, 0xfc, 0x3f
        /*0020*/ 	.byte	0xf9, 0x2c, 0x92, 0x7c, 0xa7, 0x6c, 0x09, 0x40, 0xc9, 0x79, 0x44, 0x3c, 0x64, 0x26, 0x13, 0x40
        /*0030*/ 	.byte	0xca, 0x01, 0xcf, 0x3a, 0x27, 0x51, 0x1a, 0x40, 0x30, 0xcc, 0x2d, 0xf3, 0xe1, 0x0c, 0x21, 0x40
        /*0040*/ 	.byte	0x0d, 0xb7, 0xfc, 0x82, 0x8e, 0x35, 0x25, 0x40
.L_8:


//--------------------- .text._ZN17fastertransformer41ldn_transpose_quantize_weight_per_channelI6__halfEEvPaPKfPKT_ii --------------------------
	.section	.text._ZN17fastertransformer41ldn_transpose_quantize_weight_per_channelI6__halfEEvPaPKfPKT_ii,"ax",@progbits
	.align	128
        .global         _ZN17fastertransformer41ldn_transpose_quantize_weight_per_channelI6__halfEEvPaPKfPKT_ii
        .type           _ZN17fastertransformer41ldn_transpose_quantize_weight_per_channelI6__halfEEvPaPKfPKT_ii,@function
        .size           _ZN17fastertransformer41ldn_transpose_quantize_weight_per_channelI6__halfEEvPaPKfPKT_ii,(.L_x_20 - _ZN17fastertransformer41ldn_transpose_quantize_weight_per_channelI6__halfEEvPaPKfPKT_ii)
        .other          _ZN17fastertransformer41ldn_transpose_quantize_weight_per_channelI6__halfEEvPaPKfPKT_ii,@"STO_CUDA_ENTRY STV_DEFAULT"
_ZN17fastertransformer41ldn_transpose_quantize_weight_per_channelI6__halfEEvPaPKfPKT_ii:
.text._ZN17fastertransformer41ldn_transpose_quantize_weight_per_channelI6__halfEEvPaPKfPKT_ii:
[----:B------:R-:W-:Y:S01]  /*0000*/  LDC R1, c[0x0][0x37c] ;  /* 0x0000df00ff017b82 */ /* 0x000fe20000000800 */
[----:B------:R-:W0:Y:S01]  /*0010*/  S2R R11, SR_TID.Y ;  /* 0x00000000000b7919 */ /* 0x000e220000002200 */
[----:B------:R-:W1:Y:S01]  /*0020*/  LDCU.64 UR6, c[0x0][0x398] ;  /* 0x00007300ff0677ac */ /* 0x000e620008000a00 */
[----:B------:R-:W0:Y:S01]  /*0030*/  S2R R4, SR_CTAID.Y ;  /* 0x0000000000047919 */ /* 0x000e220000002600 */
[----:B------:R-:W2:Y:S01]  /*0040*/  LDCU.64 UR4, c[0x0][0x358] ;  /* 0x00006b00ff0477ac */ /* 0x000ea20008000a00 */
[----:B------:R-:W3:Y:S01]  /*0050*/  S2R R9, SR_TID.X ;  /* 0x0000000000097919 */ /* 0x000ee20000002100 */
[----:B------:R-:W3:Y:S01]  /*0060*/  S2R R6, SR_CTAID.X ;  /* 0x0000000000067919 */ /* 0x000ee20000002500 */
[----:B0-----:R-:W-:-:S05]  /*0070*/  IMAD R5, R4, 0x20, R11 ;  /* 0x0000002004057824 */ /* 0x001fca00078e020b */
[----:B-1----:R-:W-:Y:S01]  /*0080*/  ISETP.GE.AND P0, PT, R5, UR6, PT ;  /* 0x0000000605007c0c */ /* 0x002fe2000bf06270 */
[----:B---3--:R-:W-:-:S05]  /*0090*/  IMAD R0, R6, 0x20, R9 ;  /* 0x0000002006007824 */ /* 0x008fca00078e0209 */
[----:B------:R-:W-:-:S13]  /*00a0*/  ISETP.GE.OR P0, PT, R0, UR7, P0 ;  /* 0x0000000700007c0c */ /* 0x000fda0008706670 */
[----:B------:R-:W0:Y:S01]  /*00b0*/  @!P0 LDC.64 R2, c[0x0][0x390] ;  /* 0x0000e400ff028b82 */ /* 0x000e220000000a00 */
[----:B------:R-:W-:-:S04]  /*00c0*/  @!P0 IMAD R5, R5, UR7, R0 ;  /* 0x0000000705058c24 */ /* 0x000fc8000f8e0200 */
[----:B0-----:R-:W-:-:S06]  /*00d0*/  @!P0 IMAD.WIDE R2, R5, 0x2, R2 ;  /* 0x0000000205028825 */ /* 0x001fcc00078e0202 */
[----:B--2---:R-:W2:Y:S01]  /*00e0*/  @!P0 LDG.E.U16 R3, desc[UR4][R2.64] ;  /* 0x0000000402038981 */ /* 0x004ea2000c1e1500 */
[----:B------:R-:W-:Y:S02]  /*00f0*/  @!P0 MOV R0, 0x400 ;  /* 0x0000040000008802 */ /* 0x000fe40000000f00 */
[----:B------:R-:W-:Y:S01]  /*0100*/  LEA R4, R4, R9, 0x5 ;  /* 0x0000000904047211 */ /* 0x000fe200078e28ff */
[----:B------:R-:W0:Y:S03]  /*0110*/  @!P0 S2R R5, SR_CgaCtaId ;  /* 0x0000000000058919 */ /* 0x000e260000008800 */
[----:B------:R-:W-:Y:S02]  /*0120*/  ISETP.GE.AND P1, PT, R4, UR6, PT ;  /* 0x0000000604007c0c */ /* 0x000fe4000bf26270 */
[----:B0-----:R-:W-:Y:S01]  /*0130*/  @!P0 LEA R0, R5, R0, 0x18 ;  /* 0x0000000005008211 */ /* 0x001fe200078ec0ff */
[----:B------:R-:W-:-:S04]  /*0140*/  IMAD R5, R6, 0x20, R11 ;  /* 0x0000002006057824 */ /* 0x000fc800078e020b */
[----:B------:R-:W-:Y:S01]  /*0150*/  @!P0 IMAD R0, R9, 0x42, R0 ;  /* 0x0000004209008824 */ /* 0x000fe200078e0200 */
[----:B------:R-:W-:-:S04]  /*0160*/  ISETP.GE.OR P1, PT, R5, UR7, P1 ;  /* 0x0000000705007c0c */ /* 0x000fc80008f26670 */
[----:B------:R-:W-:-:S05]  /*0170*/  @!P0 LEA R0, R11, R0, 0x1 ;  /* 0x000000000b008211 */ /* 0x000fca00078e08ff */
[----:B--2---:R0:W-:Y:S01]  /*0180*/  @!P0 STS.U16 [R0], R3 ;  /* 0x0000000300008388 */ /* 0x0041e20000000400 */
[----:B------:R-:W-:Y:S06]  /*0190*/  BAR.SYNC.DEFER_BLOCKING 0x0 ;  /* 0x0000000000007b1d */ /* 0x000fec0000010000 */
[----:B------:R-:W-:Y:S05]  /*01a0*/  @P1 EXIT ;  /* 0x000000000000194d */ /* 0x000fea0003800000 */
[----:B0-----:R-:W0:Y:S01]  /*01b0*/  LDC.64 R2, c[0x0][0x388] ;  /* 0x0000e200ff027b82 */ /* 0x001e220000000a00 */
[----:B------:R-:W1:Y:S01]  /*01c0*/  S2R R13, SR_CgaCtaId ;  /* 0x00000000000d7919 */ /* 0x000e620000008800 */
[----:B------:R-:W-:Y:S01]  /*01d0*/  MOV R0, 0x400 ;  /* 0x0000040000007802 */ /* 0x000fe20000000f00 */
[----:B------:R-:W2:Y:S01]  /*01e0*/  LDCU.64 UR8, c[0x0][0x380] ;  /* 0x00007000ff0877ac */ /* 0x000ea20008000a00 */
[----:B0-----:R-:W-:-:S05]  /*01f0*/  IMAD.WIDE R2, R5, 0x4, R2 ;  /* 0x0000000405027825 */ /* 0x001fca00078e0202 */
[----:B------:R2:W3:Y:S01]  /*0200*/  LDG.E R7, desc[UR4][R2.64] ;  /* 0x0000000402077981 */ /* 0x0004e2000c1e1900 */
[----:B------:R-:W-:Y:S01]  /*0210*/  IMAD R4, R5, UR6, R4 ;  /* 0x0000000605047c24 */ /* 0x000fe2000f8e0204 */
[----:B-1----:R-:W-:-:S05]  /*0220*/  LEA R0, R13, R0, 0x18 ;  /* 0x000000000d007211 */ /* 0x002fca00078ec0ff */
[----:B------:R-:W-:Y:S01]  /*0230*/  IMAD R0, R11, 0x42, R0 ;  /* 0x000000420b007824 */ /* 0x000fe200078e0200 */
[----:B--2---:R-:W-:-:S03]  /*0240*/  IADD3 R2, P0, PT, R4, UR8, RZ ;  /* 0x0000000804027c10 */ /* 0x004fc6000ff1e0ff */
[----:B------:R-:W-:Y:S01]  /*0250*/  IMAD R0, R9, 0x2, R0 ;  /* 0x0000000209007824 */ /* 0x000fe200078e0200 */
[----:B------:R-:W-:-:S05]  /*0260*/  LEA.HI.X.SX32 R3, R4, UR9, 0x1, P0 ;  /* 0x0000000904037c11 */ /* 0x000fca00080f0eff */
[----:B------:R-:W0:Y:S02]  /*0270*/  LDS.U16 R0, [R0] ;  /* 0x0000000000007984 */ /* 0x000e240000000400 */
[----:B0-----:R-:W-:Y:S01]  /*0280*/  HADD2.F32 R6, -RZ, R0.H0_H0 ;  /* 0x20000000ff067230 */ /* 0x001fe20000004100 */
[----:B---3--:R-:W0:Y:S04]  /*0290*/  MUFU.RCP R7, R7 ;  /* 0x0000000700077308 */ /* 0x008e280000001000 */
[----:B0-----:R-:W-:-:S04]  /*02a0*/  FMUL.FTZ R6, R6, R7 ;  /* 0x0000000706067220 */ /* 0x001fc80000410000 */
[----:B------:R-:W0:Y:S02]  /*02b0*/  F2I.S8.NTZ R5, R6 ;  /* 0x0000000600057305 */ /* 0x000e240000202100 */
[----:B0-----:R-:W-:Y:S01]  /*02c0*/  STG.E.U8 desc[UR4][R2.64], R5 ;  /* 0x0000000502007986 */ /* 0x001fe2000c101104 */
[----:B------:R-:W-:Y:S05]  /*02d0*/  EXIT ;  /* 0x000000000000794d */ /* 0x000fea0003800000 */
.L_x_0:
[----:B------:R-:W-:-:S00]  /*02e0*/  BRA `(.L_x_0) ;  /* 0xfffffffc00fc7947 */ /* 0x000fc0000383ffff */
[----:B------:R-:W-:-:S00]  /*02f0*/  NOP ;  /* 0x0000000000007918 */ /* 0x000fc00000000000 */
        /* <DEDUP_REMOVED lines=8> */
.L_x_20:


//--------------------- .text._ZN17fastertransformer41ldn_transpose_quantize_weight_per_channelIfEEvPaPKfPKT_ii --------------------------
	.section	.text._ZN17fastertransformer41ldn_transpose_quantize_weight_per_channelIfEEvPaPKfPKT_ii,"ax",@progbits
	.align	128
        .global         _ZN17fastertransformer41ldn_transpose_quantize_weight_per_channelIfEEvPaPKfPKT_ii
        .type           _ZN17fastertransformer41ldn_transpose_quantize_weight_per_channelIfEEvPaPKfPKT_ii,@function
        .size           _ZN17fastertransformer41ldn_transpose_quantize_weight_per_channelIfEEvPaPKfPKT_ii,(.L_x_21 - _ZN17fastertransformer41ldn_transpose_quantize_weight_per_channelIfEEvPaPKfPKT_ii)
        .other          _ZN17fastertransformer41ldn_transpose_quantize_weight_per_channelIfEEvPaPKfPKT_ii,@"STO_CUDA_ENTRY STV_DEFAULT"
_ZN17fastertransformer41ldn_transpose_quantize_weight_per_channelIfEEvPaPKfPKT_ii:
.text._ZN17fastertransformer41ldn_transpose_quantize_weight_per_channelIfEEvPaPKfPKT_ii:
        /* <DEDUP_REMOVED lines=14> */
[----:B--2---:R-:W2:Y:S01]  /*00e0*/  @!P0 LDG.E R2, desc[UR4][R2.64] ;  /* 0x0000000402028981 */ /* 0x004ea2000c1e1900 */
[----:B------:R-:W-:Y:S01]  /*00f0*/  @!P0 MOV R0, 0x400 ;  /* 0x0000040000008802 */ /* 0x000fe20000000f00 */
[----:B------:R-:W-:Y:S01]  /*0100*/  IMAD R7, R6, 0x20, R11 ;  /* 0x0000002006077824 */ /* 0x000fe200078e020b */
[----:B------:R-:W-:Y:S01]  /*0110*/  LEA R4, R4, R9, 0x5 ;  /* 0x0000000904047211 */ /* 0x000fe200078e28ff */
[----:B------:R-:W0:Y:S03]  /*0120*/  @!P0 S2R R5, SR_CgaCtaId ;  /* 0x0000000000058919 */ /* 0x000e260000008800 */
[----:B------:R-:W-:-:S04]  /*0130*/  ISETP.GE.AND P1, PT, R4, UR6, PT ;  /* 0x0000000604007c0c */ /* 0x000fc8000bf26270 */
[----:B------:R-:W-:Y:S02]  /*0140*/  ISETP.GE.OR P1, PT, R7, UR7, P1 ;  /* 0x0000000707007c0c */ /* 0x000fe40008f26670 */
[----:B0-----:R-:W-:-:S05]  /*0150*/  @!P0 LEA R0, R5, R0, 0x18 ;  /* 0x0000000005008211 */ /* 0x001fca00078ec0ff */
[----:B------:R-:W-:-:S05]  /*0160*/  @!P0 IMAD R0, R9, 0x84, R0 ;  /* 0x0000008409008824 */ /* 0x000fca00078e0200 */
[----:B------:R-:W-:-:S05]  /*0170*/  @!P0 LEA R5, R11, R0, 0x2 ;  /* 0x000000000b058211 */ /* 0x000fca00078e10ff */
[----:B--2---:R0:W-:Y:S01]  /*0180*/  @!P0 STS [R5], R2 ;  /* 0x0000000205008388 */ /* 0x0041e20000000800 */
        /* <DEDUP_REMOVED lines=14> */
[----:B------:R-:W0:Y:S01]  /*0270*/  LDS R0, [R0] ;  /* 0x0000000000007984 */ /* 0x000e220000000800 */
[----:B---3--:R-:W0:Y:S02]  /*0280*/  MUFU.RCP R5, R5 ;  /* 0x0000000500057308 */ /* 0x008e240000001000 */
[----:B0-----:R-:W-:-:S06]  /*0290*/  FMUL.FTZ R6, R0, R5 ;  /* 0x0000000500067220 */ /* 0x001fcc0000410000 */
[----:B------:R-:W0:Y:S02]  /*02a0*/  F2I.S8.NTZ R7, R6 ;  /* 0x0000000600077305 */ /* 0x000e240000202100 */
[----:B0-----:R-:W-:Y:S01]  /*02b0*/  STG.E.U8 desc[UR4][R2.64], R7 ;  /* 0x0000000702007986 */ /* 0x001fe2000c101104 */
[----:B------:R-:W-:Y:S05]  /*02c0*/  EXIT ;  /* 0x000000000000794d */ /* 0x000fea0003800000 */
.L_x_1:
        /* <DEDUP_REMOVED lines=11> */
.L_x_21:


//--------------------- .text._ZN17fastertransformer41ldk_calibrate_quantize_weight_per_channelI6__halfEEvPaPfPKT_i --------------------------
	.section	.text._ZN17fastertransformer41ldk_calibrate_quantize_weight_per_channelI6__halfEEvPaPfPKT_i,"ax",@progbits
	.align	128
        .global         _ZN17fastertransformer41ldk_calibrate_quantize_weight_per_channelI6__halfEEvPaPfPKT_i
        .type           _ZN17fastertransformer41ldk_calibrate_quantize_weight_per_channelI6__halfEEvPaPfPKT_i,@function
        .size           _ZN17fastertransformer41ldk_calibrate_quantize_weight_per_channelI6__halfEEvPaPfPKT_i,(.L_x_22 - _ZN17fastertransformer41ldk_calibrate_quantize_weight_per_channelI6__halfEEvPaPfPKT_i)
        .other          _ZN17fastertransformer41ldk_calibrate_quantize_weight_per_channelI6__halfEEvPaPfPKT_i,@"STO_CUDA_ENTRY STV_DEFAULT"
_ZN17fastertransformer41ldk_calibrate_quantize_weight_per_channelI6__halfEEvPaPfPKT_i:
.text._ZN17fastertransformer41ldk_calibrate_quantize_weight_per_channelI6__halfEEvPaPfPKT_i:
[----:B------:R-:W-:Y:S01]  /*0000*/  LDC R1, c[0x0][0x37c] ;  /* 0x0000df00ff017b82 */ /* 0x000fe20000000800 */
[----:B------:R-:W0:Y:S01]  /*0010*/  S2R R5, SR_TID.X ;  /* 0x0000000000057919 */ /* 0x000e220000002100 */
[----:B------:R-:W1:Y:S06]  /*0020*/  LDCU UR4, c[0x0][0x398] ;  /* 0x00007300ff0477ac */ /* 0x000e6c0008000800 */
[----:B------:R-:W2:Y:S01]  /*0030*/  LDC.64 R2, c[0x0][0x390] ;  /* 0x0000e400ff027b82 */ /* 0x000ea20000000a00 */
[----:B------:R-:W-:Y:S01]  /*0040*/  BSSY.RECONVERGENT B0, `(.L_x_2) ;  /* 0x0000017000007945 */ /* 0x000fe20003800200 */
[----:B------:R-:W3:Y:S01]  /*0050*/  S2R R7, SR_CTAID.X ;  /* 0x0000000000077919 */ /* 0x000ee20000002500 */
[----:B------:R-:W4:Y:S01]  /*0060*/  LDCU.64 UR6, c[0x0][0x358] ;  /* 0x00006b00ff0677ac */ /* 0x000f220008000a00 */
[----:B------:R-:W-:Y:S01]  /*0070*/  PRMT R6, RZ, 0x7610, R6 ;  /* 0x00007610ff067816 */ /* 0x000fe20000000006 */
[----:B-1----:R-:W-:-:S05]  /*0080*/  IMAD.U32 R4, RZ, RZ, UR4 ;  /* 0x00000004ff047e24 */ /* 0x002fca000f8e00ff */
[-C--:B0-----:R-:W-:Y:S01]  /*0090*/  ISETP.GE.AND P0, PT, R5, R4.reuse, PT ;  /* 0x000000040500720c */ /* 0x081fe20003f06270 */
[----:B---3--:R-:W-:-:S04]  /*00a0*/  IMAD R0, R7, R4, RZ ;  /* 0x0000000407007224 */ /* 0x008fc800078e02ff */
[----:B--2---:R-:W-:-:S08]  /*00b0*/  IMAD.WIDE R2, R0, 0x2, R2 ;  /* 0x0000000200027825 */ /* 0x004fd000078e0202 */
[----:B----4-:R-:W-:Y:S05]  /*00c0*/  @P0 BRA `(.L_x_3) ;  /* 0x0000000000380947 */ /* 0x010fea0003800000 */
[----:B------:R-:W0:Y:S01]  /*00d0*/  LDC R10, c[0x0][0x360] ;  /* 0x0000d800ff0a7b82 */ /* 0x000e220000000800 */
[----:B------:R-:W-:Y:S01]  /*00e0*/  IMAD.MOV.U32 R11, RZ, RZ, R5 ;  /* 0x000000ffff0b7224 */ /* 0x000fe200078e0005 */
[----:B------:R-:W-:-:S06]  /*00f0*/  PRMT R6, RZ, 0x7610, R6 ;  /* 0x00007610ff067816 */ /* 0x000fcc0000000006 */
[----:B------:R-:W1:Y:S02]  /*0100*/  LDC R4, c[0x0][0x398] ;  /* 0x0000e600ff047b82 */ /* 0x000e640000000800 */
.L_x_4:
[----:B------:R-:W-:-:S06]  /*0110*/  IMAD.WIDE R8, R11, 0x2, R2 ;  /* 0x000000020b087825 */ /* 0x000fcc00078e0202 */
[----:B------:R-:W2:Y:S01]  /*0120*/  LDG.E.U16 R9, desc[UR6][R8.64] ;  /* 0x0000000608097981 */ /* 0x000ea2000c1e1500 */
[----:B0-----:R-:W-:-:S05]  /*0130*/  IMAD.IADD R11, R10, 0x1, R11 ;  /* 0x000000010a0b7824 */ /* 0x001fca00078e020b */
[----:B-1----:R-:W-:Y:S02]  /*0140*/  ISETP.GE.AND P1, PT, R11, R4, PT ;  /* 0x000000040b00720c */ /* 0x002fe40003f26270 */
[----:B--2---:R-:W-:-:S13]  /*0150*/  HSETP2.GT.AND P0, PT, R9.H0_H0, RZ.H0_H0, PT ;  /* 0x200000ff09007234 */ /* 0x004fda0003f04800 */
[----:B------:R-:W-:-:S05]  /*0160*/  @!P0 HADD2 R12, -R9.H0_H0, -RZ.H0_H0 ;  /* 0xa00000ff090c8230 */ /* 0x000fca0000000900 */
[----:B------:R-:W-:-:S05]  /*0170*/  @!P0 PRMT R9, R12, 0x5410, RZ ;  /* 0x000054100c098816 */ /* 0x000fca00000000ff */
[----:B------:R-:W-:-:S05]  /*0180*/  HSETP2.GT.AND P0, PT, R6.H0_H0, R9.H0_H0, PT ;  /* 0x2000000906007234 */ /* 0x000fca0003f04800 */
[----:B------:R-:W-:Y:S01]  /*0190*/  SEL R6, R6, R9, !P0 ;  /* 0x0000000906067207 */ /* 0x000fe20004000000 */
[----:B------:R-:W-:Y:S07]  /*01a0*/  @!P1 BRA `(.L_x_4) ;  /* 0xfffffffc00d89947 */ /* 0x000fee000383ffff */
.L_x_3:
[----:B------:R-:W-:Y:S05]  /*01b0*/  BSYNC.RECONVERGENT B0 ;  /* 0x0000000000007941 */ /* 0x000fea0003800200 */
.L_x_2:
[----:B------:R-:W-:Y:S01]  /*01c0*/  HADD2.F32 R6, -RZ, R6.H0_H0 ;  /* 0x20000006ff067230 */ /* 0x000fe20000004100 */
[----:B------:R-:W0:Y:S01]  /*01d0*/  LDCU UR8, c[0x0][0x360] ;  /* 0x00006c00ff0877ac */ /* 0x000e220008000800 */
[----:B------:R-:W-:Y:S02]  /*01e0*/  I2FP.F32.U32 R12, R5 ;  /* 0x00000005000c7245 */ /* 0x000fe40000201000 */
[----:B------:R-:W-:Y:S01]  /*01f0*/  LOP3.LUT P0, R14, R5, 0x1f, RZ, 0xc0, !PT ;  /* 0x0000001f050e7812 */ /* 0x000fe2000780c0ff */
[----:B------:R-:W1:Y:S01]  /*0200*/  SHFL.BFLY PT, R9, R6, 0x10, 0x1f ;  /* 0x0e001f0006097f89 */ /* 0x000e6200000e0000 */
[----:B0-----:R-:W-:-:S05]  /*0210*/  I2FP.F32.U32 R10, UR8 ;  /* 0x00000008000a7c45 */ /* 0x001fca0008201000 */
[----:B------:R-:W-:Y:S01]  /*0220*/  FMUL.FTZ R13, R10, 0.03125 ;  /* 0x3d0000000a0d7820 */ /* 0x000fe20000410000 */
[----:B-1----:R-:W-:-:S04]  /*0230*/  FMNMX.FTZ R9, R6, R9, !PT ;  /* 0x0000000906097209 */ /* 0x002fc80007810000 */
[----:B------:R-:W-:Y:S02]  /*0240*/  FSETP.GT.FTZ.AND P1, PT, R13, R12, PT ;  /* 0x0000000c0d00720b */ /* 0x000fe40003f34000 */
[----:B------:R-:W0:Y:S01]  /*0250*/  @!P0 S2R R13, SR_CgaCtaId ;  /* 0x00000000000d8919 */ /* 0x000e220000008800 */
[----:B------:R-:W-:Y:S01]  /*0260*/  @!P0 MOV R6, 0x400 ;  /* 0x0000040000068802 */ /* 0x000fe20000000f00 */
[----:B------:R-:W1:Y:S04]  /*0270*/  SHFL.BFLY PT, R8, R9, 0x8, 0x1f ;  /* 0x0d001f0009087f89 */ /* 0x000e6800000e0000 */
[----:B------:R-:W-:-:S05]  /*0280*/  @!P0 VIADD R6, R6, 0x4 ;  /* 0x0000000406068836 */ /* 0x000fca0000000000 */
[----:B------:R-:W2:Y:S01]  /*0290*/  @P1 S2R R15, SR_CgaCtaId ;  /* 0x00000000000f1919 */ /* 0x000ea20000008800 */
[----:B-1----:R-:W-:Y:S02]  /*02a0*/  FMNMX.FTZ R8, R9, R8, !PT ;  /* 0x0000000809087209 */ /* 0x002fe40007810000 */
[----:B0-----:R-:W-:-:S03]  /*02b0*/  @!P0 LEA R6, R13, R6, 0x18 ;  /* 0x000000060d068211 */ /* 0x001fc600078ec0ff */
[----:B------:R-:W0:Y:S01]  /*02c0*/  SHFL.BFLY PT, R11, R8, 0x4, 0x1f ;  /* 0x0c801f00080b7f89 */ /* 0x000e2200000e0000 */
[----:B------:R-:W-:Y:S02]  /*02d0*/  @!P0 LEA.HI R6, R5, R6, RZ, 0x1d ;  /* 0x0000000605068211 */ /* 0x000fe400078fe8ff */
[----:B0-----:R-:W-:Y:S02]  /*02e0*/  FMNMX.FTZ R11, R8, R11, !PT ;  /* 0x0000000b080b7209 */ /* 0x001fe40007810000 */
[----:B------:R-:W-:-:S03]  /*02f0*/  @P1 MOV R8, 0x400 ;  /* 0x0000040000081802 */ /* 0x000fc60000000f00 */
[----:B------:R-:W0:Y:S02]  /*0300*/  SHFL.BFLY PT, R10, R11, 0x2, 0x1f ;  /* 0x0c401f000b0a7f89 */ /* 0x000e2400000e0000 */
[----:B------:R-:W-:Y:S01]  /*0310*/  @P1 VIADD R8, R8, 0x4 ;  /* 0x0000000408081836 */ /* 0x000fe20000000000 */
[----:B0-----:R-:W-:-:S04]  /*0320*/  FMNMX.FTZ R10, R11, R10, !PT ;  /* 0x0000000a0b0a7209 */ /* 0x001fc80007810000 */
[----:B--2---:R-:W-:Y:S01]  /*0330*/  @P1 LEA R11, R15, R8, 0x18 ;  /* 0x000000080f0b1211 */ /* 0x004fe200078ec0ff */
[----:B------:R-:W-:Y:S01]  /*0340*/  IMAD.MOV.U32 R8, RZ, RZ, -0x1f528714 ;  /* 0xe0ad78ecff087424 */ /* 0x000fe200078e00ff */
[----:B------:R-:W0:Y:S02]  /*0350*/  SHFL.BFLY PT, R9, R10, 0x1, 0x1f ;  /* 0x0c201f000a097f89 */ /* 0x000e2400000e0000 */
[----:B0-----:R-:W-:Y:S01]  /*0360*/  FMNMX.FTZ R15, R10, R9, !PT ;  /* 0x000000090a0f7209 */ /* 0x001fe20007810000 */
[----:B------:R-:W-:-:S04]  /*0370*/  @P1 IMAD R9, R14, 0x4, R11 ;  /* 0x000000040e091824 */ /* 0x000fc800078e020b */
[----:B------:R-:W-:Y:S01]  /*0380*/  @!P0 STS [R6], R15 ;  /* 0x0000000f06008388 */ /* 0x000fe20000000800 */
[----:B------:R-:W-:Y:S01]  /*0390*/  BAR.SYNC.DEFER_BLOCKING 0x0 ;  /* 0x0000000000007b1d */ /* 0x000fe20000010000 */
[----:B------:R-:W-:-:S13]  /*03a0*/  ISETP.NE.AND P0, PT, R5, RZ, PT ;  /* 0x000000ff0500720c */ /* 0x000fda0003f05270 */
[----:B------:R-:W0:Y:S01]  /*03b0*/  @!P0 S2R R17, SR_CgaCtaId ;  /* 0x0000000000118919 */ /* 0x000e220000008800 */
[----:B------:R-:W-:Y:S01]  /*03c0*/  @!P0 MOV R14, 0x400 ;  /* 0x00000400000e8802 */ /* 0x000fe20000000f00 */
[----:B------:R-:W1:Y:S01]  /*03d0*/  @P1 LDS R8, [R9] ;  /* 0x0000000009081984 */ /* 0x000e620000000800 */
[----:B------:R-:W-:-:S03]  /*03e0*/  ISETP.GE.AND P1, PT, R5, R4, PT ;  /* 0x000000040500720c */ /* 0x000fc60003f26270 */
[----:B-1----:R-:W1:Y:S02]  /*03f0*/  SHFL.BFLY PT, R11, R8, 0x10, 0x1f ;  /* 0x0e001f00080b7f89 */ /* 0x002e6400000e0000 */
[----:B-1----:R-:W-:Y:S02]  /*0400*/  FMNMX.FTZ R11, R11, R8, !PT ;  /* 0x000000080b0b7209 */ /* 0x002fe40007810000 */
[----:B------:R-:W1:Y:S03]  /*0410*/  LDC.64 R8, c[0x0][0x388] ;  /* 0x0000e200ff087b82 */ /* 0x000e660000000a00 */
[----:B------:R-:W2:Y:S01]  /*0420*/  SHFL.BFLY PT, R10, R11, 0x8, 0x1f ;  /* 0x0d001f000b0a7f89 */ /* 0x000ea200000e0000 */
[----:B-1----:R-:W-:Y:S01]  /*0430*/  IMAD.WIDE.U32 R6, R7, 0x4, R8 ;  /* 0x0000000407067825 */ /* 0x002fe200078e0008 */
[----:B0-----:R-:W-:Y:S02]  /*0440*/  @!P0 LEA R8, R17, R14, 0x18 ;  /* 0x0000000e11088211 */ /* 0x001fe400078ec0ff */
[----:B--2---:R-:W-:-:S05]  /*0450*/  FMNMX.FTZ R10, R11, R10, !PT ;  /* 0x0000000a0b0a7209 */ /* 0x004fca0007810000 */
[----:B------:R-:W0:Y:S02]  /*0460*/  SHFL.BFLY PT, R13, R10, 0x4, 0x1f ;  /* 0x0c801f000a0d7f89 */ /* 0x000e2400000e0000 */
[----:B0-----:R-:W-:-:S05]  /*0470*/  FMNMX.FTZ R13, R10, R13, !PT ;  /* 0x0000000d0a0d7209 */ /* 0x001fca0007810000 */
[----:B------:R-:W0:Y:S02]  /*0480*/  SHFL.BFLY PT, R12, R13, 0x2, 0x1f ;  /* 0x0c401f000d0c7f89 */ /* 0x000e2400000e0000 */
[----:B0-----:R-:W-:-:S05]  /*0490*/  FMNMX.FTZ R12, R13, R12, !PT ;  /* 0x0000000c0d0c7209 */ /* 0x001fca0007810000 */
[----:B------:R-:W0:Y:S02]  /*04a0*/  SHFL.BFLY PT, R15, R12, 0x1, 0x1f ;  /* 0x0c201f000c0f7f89 */ /* 0x000e2400000e0000 */
[----:B0-----:R-:W-:-:S05]  /*04b0*/  FMNMX.FTZ R15, R12, R15, !PT ;  /* 0x0000000f0c0f7209 */ /* 0x001fca0007810000 */
[----:B------:R-:W-:Y:S01]  /*04c0*/  @!P0 FMUL.FTZ R9, R15, 0.0078740157186985015869 ;  /* 0x3c0102040f098820 */ /* 0x000fe20000410000 */
[----:B------:R0:W-:Y:S04]  /*04d0*/  @!P0 STS [R8], R15 ;  /* 0x0000000f08008388 */ /* 0x0001e80000000800 */
[----:B------:R0:W-:Y:S01]  /*04e0*/  @!P0 STG.E desc[UR6][R6.64], R9 ;  /* 0x0000000906008986 */ /* 0x0001e2000c101906 */
[----:B------:R-:W-:Y:S06]  /*04f0*/  BAR.SYNC.DEFER_BLOCKING 0x0 ;  /* 0x0000000000007b1d */ /* 0x000fec0000010000 */
[----:B------:R-:W-:Y:S05]  /*0500*/  @P1 EXIT ;  /* 0x000000000000194d */ /* 0x000fea0003800000 */
[----:B------:R-:W1:Y:S01]  /*0510*/  S2UR UR5, SR_CgaCtaId ;  /* 0x00000000000579c3 */ /* 0x000e620000008800 */
[----:B------:R-:W-:Y:S01]  /*0520*/  UMOV UR4, 0x400 ;  /* 0x0000040000047882 */ /* 0x000fe20000000000 */
[----:B------:R-:W-:Y:S01]  /*0530*/  SHF.R.S32.HI R12, RZ, 0x1f, R0 ;  /* 0x0000001fff0c7819 */ /* 0x000fe20000011400 */
[----:B-1----:R-:W-:-:S09]  /*0540*/  ULEA UR4, UR5, UR4, 0x18 ;  /* 0x0000000405047291 */ /* 0x002fd2000f8ec0ff */
[----:B0-----:R-:W0:Y:S02]  /*0550*/  LDS R6, [UR4] ;  /* 0x00000004ff067984 */ /* 0x001e240008000800 */
[----:B------:R-:W1:Y:S02]  /*0560*/  LDCU.64 UR4, c[0x0][0x380] ;  /* 0x00007000ff0477ac */ /* 0x000e640008000a00 */
[----:B01----:R0:W2:Y:S02]  /*0570*/  MUFU.RCP R13, R6 ;  /* 0x00000006000d7308 */ /* 0x0030a40000001000 */
.L_x_5:
[----:B0-----:R-:W-:-:S06]  /*0580*/  IMAD.WIDE R6, R5, 0x2, R2 ;  /* 0x0000000205067825 */ /* 0x001fcc00078e0202 */
[----:B------:R-:W3:Y:S01]  /*0590*/  LDG.E.U16 R6, desc[UR6][R6.64] ;  /* 0x0000000606067981 */ /* 0x000ee2000c1e1500 */
[----:B-1----:R-:W-:Y:S01]  /*05a0*/  SHF.R.S32.HI R9, RZ, 0x1f, R5 ;  /* 0x0000001fff097819 */ /* 0x002fe20000011405 */
[----:B---3--:R-:W-:-:S05]  /*05b0*/  HADD2.F32 R8, -RZ, R6.H0_H0 ;  /* 0x20000006ff087230 */ /* 0x008fca0000004100 */
[----:B------:R-:W-:-:S04]  /*05c0*/  FMUL.FTZ R8, R8, 127 ;  /* 0x42fe000008087820 */ /* 0x000fc80000410000 */
[----:B--2---:R-:W-:Y:S01]  /*05d0*/  FMUL.FTZ R10, R8, R13 ;  /* 0x0000000d080a7220 */ /* 0x004fe20000410000 */
[C---:B------:R-:W-:Y:S01]  /*05e0*/  IADD3 R8, P0, P1, R5.reuse, UR4, R0 ;  /* 0x0000000405087c10 */ /* 0x040fe2000f91e000 */
[----:B------:R-:W-:Y:S02]  /*05f0*/  VIADD R5, R5, UR8 ;  /* 0x0000000805057c36 */ /* 0x000fe40008000000 */
[----:B------:R-:W0:Y:S01]  /*0600*/  F2I.S8.NTZ R11, R10 ;  /* 0x0000000a000b7305 */ /* 0x000e220000202100 */
[----:B------:R-:W-:Y:S02]  /*0610*/  IADD3.X R9, PT, PT, R9, UR5, R12, P0, P1 ;  /* 0x0000000509097c10 */ /* 0x000fe400087e240c */
[----:B------:R-:W-:-:S03]  /*0620*/  ISETP.GE.AND P0, PT, R5, R4, PT ;  /* 0x000000040500720c */ /* 0x000fc60003f06270 */
[----:B0-----:R1:W-:Y:S10]  /*0630*/  STG.E.U8 desc[UR6][R8.64], R11 ;  /* 0x0000000b08007986 */ /* 0x0013f4000c101106 */
[----:B------:R-:W-:Y:S05]  /*0640*/  @!P0 BRA `(.L_x_5) ;  /* 0xfffffffc00cc8947 */ /* 0x000fea000383ffff */
[----:B------:R-:W-:Y:S05]  /*0650*/  EXIT ;  /* 0x000000000000794d */ /* 0x000fea0003800000 */
.L_x_6:
        /* <DEDUP_REMOVED lines=10> */
.L_x_22:


//--------------------- .text._ZN17fastertransformer41ldk_calibrate_quantize_weight_per_channelIfEEvPaPfPKT_i --------------------------
	.section	.text._ZN17fastertransformer41ldk_calibrate_quantize_weight_per_channelIfEEvPaPfPKT_i,"ax",@progbits
	.align	128
        .global         _ZN17fastertransformer41ldk_calibrate_quantize_weight_per_channelIfEEvPaPfPKT_i
        .type           _ZN17fastertransformer41ldk_calibrate_quantize_weight_per_channelIfEEvPaPfPKT_i,@function
        .size           _ZN17fastertransformer41ldk_calibrate_quantize_weight_per_channelIfEEvPaPfPKT_i,(.L_x_23 - _ZN17fastertransformer41ldk_calibrate_quantize_weight_per_channelIfEEvPaPfPKT_i)
        .other          _ZN17fastertransformer41ldk_calibrate_quantize_weight_per_channelIfEEvPaPfPKT_i,@"STO_CUDA_ENTRY STV_DEFAULT"
_ZN17fastertransformer41ldk_calibrate_quantize_weight_per_channelIfEEvPaPfPKT_i:
.text._ZN17fastertransformer41ldk_calibrate_quantize_weight_per_channelIfEEvPaPfPKT_i:
[----:B------:R-:W-:Y:S01]  /*0000*/  LDC R1, c[0x0][0x37c] ;  /* 0x0000df00ff017b82 */ /* 0x000fe20000000800 */
[----:B------:R-:W0:Y:S01]  /*0010*/  S2R R5, SR_TID.X ;  /* 0x0000000000057919 */ /* 0x000e220000002100 */
[----:B------:R-:W0:Y:S06]  /*0020*/  LDCU UR9, c[0x0][0x398] ;  /* 0x00007300ff0977ac */ /* 0x000e2c0008000800 */
[----:B------:R-:W1:Y:S01]  /*0030*/  LDC.64 R2, c[0x0][0x390] ;  /* 0x0000e400ff027b82 */ /* 0x000e620000000a00 */
[----:B------:R-:W-:Y:S01]  /*0040*/  BSSY.RECONVERGENT B0, `(.L_x_7) ;  /* 0x0000014000007945 */ /* 0x000fe20003800200 */
[----:B------:R-:W2:Y:S01]  /*0050*/  S2R R4, SR_CTAID.X ;  /* 0x0000000000047919 */ /* 0x000ea20000002500 */
[----:B------:R-:W3:Y:S01]  /*0060*/  LDCU.64 UR6, c[0x0][0x358] ;  /* 0x00006b00ff0677ac */ /* 0x000ee20008000a00 */
[----:B------:R-:W-:Y:S01]  /*0070*/  IMAD.MOV.U32 R8, RZ, RZ, RZ ;  /* 0x000000ffff087224 */ /* 0x000fe200078e00ff */
[----:B0-----:R-:W-:Y:S01]  /*0080*/  ISETP.GE.AND P0, PT, R5, UR9, PT ;  /* 0x0000000905007c0c */ /* 0x001fe2000bf06270 */
[----:B--2---:R-:W-:-:S04]  /*0090*/  IMAD R0, R4, UR9, RZ ;  /* 0x0000000904007c24 */ /* 0x004fc8000f8e02ff */
[----:B-1----:R-:W-:-:S08]  /*00a0*/  IMAD.WIDE R2, R0, 0x4, R2 ;  /* 0x0000000400027825 */ /* 0x002fd000078e0202 */
[----:B---3--:R-:W-:Y:S05]  /*00b0*/  @P0 BRA `(.L_x_8) ;  /* 0x0000000000300947 */ /* 0x008fea0003800000 */
[----:B------:R-:W0:Y:S01]  /*00c0*/  LDC R10, c[0x0][0x360] ;  /* 0x0000d800ff0a7b82 */ /* 0x000e220000000800 */
[----:B------:R-:W-:Y:S02]  /*00d0*/  IMAD.MOV.U32 R8, RZ, RZ, RZ ;  /* 0x000000ffff087224 */ /* 0x000fe400078e00ff */
[----:B------:R-:W-:-:S07]  /*00e0*/  IMAD.MOV.U32 R9, RZ, RZ, R5 ;  /* 0x000000ffff097224 */ /* 0x000fce00078e0005 */
.L_x_9:
[----:B------:R-:W-:-:S05]  /*00f0*/  IMAD.WIDE R6, R9, 0x4, R2 ;  /* 0x0000000409067825 */ /* 0x000fca00078e0202 */
[----:B------:R-:W2:Y:S01]  /*0100*/  LDG.E R11, desc[UR6][R6.64] ;  /* 0x00000006060b7981 */ /* 0x000ea2000c1e1900 */
[----:B0-----:R-:W-:-:S05]  /*0110*/  IMAD.IADD R9, R10, 0x1, R9 ;  /* 0x000000010a097824 */ /* 0x001fca00078e0209 */
[----:B------:R-:W-:Y:S02]  /*0120*/  ISETP.GE.AND P1, PT, R9, UR9, PT ;  /* 0x0000000909007c0c */ /* 0x000fe4000bf26270 */
[----:B--2---:R-:W-:-:S13]  /*0130*/  FSETP.GT.FTZ.AND P0, PT, R11, RZ, PT ;  /* 0x000000ff0b00720b */ /* 0x004fda0003f14000 */
[----:B------:R-:W-:-:S05]  /*0140*/  @!P0 FADD.FTZ R11, -R11, -RZ ;  /* 0x800000ff0b0b8221 */ /* 0x000fca0000010100 */
[----:B------:R-:W-:-:S04]  /*0150*/  FSETP.GT.FTZ.AND P0, PT, R8, R11, PT ;  /* 0x0000000b0800720b */ /* 0x000fc80003f14000 */
[----:B------:R-:W-:Y:S01]  /*0160*/  FSEL R8, R11, R8, P0 ;  /* 0x000000080b087208 */ /* 0x000fe20000000000 */
[----:B------:R-:W-:Y:S08]  /*0170*/  @!P1 BRA `(.L_x_9) ;  /* 0xfffffffc00dc9947 */ /* 0x000ff0000383ffff */
.L_x_8:
[----:B------:R-:W-:Y:S05]  /*0180*/  BSYNC.RECONVERGENT B0 ;  /* 0x0000000000007941 */ /* 0x000fea0003800200 */
.L_x_7:
[----:B------:R-:W0:Y:S01]  /*0190*/  SHFL.BFLY PT, R7, R8, 0x10, 0x1f ;  /* 0x0e001f0008077f89 */ /* 0x000e2200000e0000 */
[----:B------:R-:W1:Y:S01]  /*01a0*/  LDCU UR8, c[0x0][0x360] ;  /* 0x00006c00ff0877ac */ /* 0x000e620008000800 */
[----:B------:R-:W-:Y:S02]  /*01b0*/  I2FP.F32.U32 R11, R5 ;  /* 0x00000005000b7245 */ /* 0x000fe40000201000 */
[----:B-1----:R-:W-:Y:S02]  /*01c0*/  I2FP.F32.U32 R10, UR8 ;  /* 0x00000008000a7c45 */ /* 0x002fe40008201000 */
[----:B0-----:R-:W-:-:S03]  /*01d0*/  FMNMX.FTZ R7, R7, R8, !PT ;  /* 0x0000000807077209 */ /* 0x001fc60007810000 */
[----:B------:R-:W-:Y:S01]  /*01e0*/  FMUL.FTZ R12, R10, 0.03125 ;  /* 0x3d0000000a0c7820 */ /* 0x000fe20000410000 */
[----:B------:R-:W-:Y:S01]  /*01f0*/  LOP3.LUT P0, R8, R5, 0x1f, RZ, 0xc0, !PT ;  /* 0x0000001f05087812 */ /* 0x000fe2000780c0ff */
[----:B------:R-:W0:Y:S03]  /*0200*/  SHFL.BFLY PT, R6, R7, 0x8, 0x1f ;  /* 0x0d001f0007067f89 */ /* 0x000e2600000e0000 */
[----:B------:R-:W-:-:S09]  /*0210*/  FSETP.GT.FTZ.AND P1, PT, R12, R11, PT ;  /* 0x0000000b0c00720b */ /* 0x000fd20003f34000 */
[----:B------:R-:W1:Y:S04]  /*0220*/  @!P0 S2R R11, SR_CgaCtaId ;  /* 0x00000000000b8919 */ /* 0x000e680000008800 */
[----:B------:R-:W2:Y:S01]  /*0230*/  @P1 S2R R13, SR_CgaCtaId ;  /* 0x00000000000d1919 */ /* 0x000ea20000008800 */
[----:B------:R-:W-:-:S05]  /*0240*/  @P1 MOV R12, 0x400 ;  /* 0x00000400000c1802 */ /* 0x000fca0000000f00 */
[----:B------:R-:W-:Y:S01]  /*0250*/  @P1 VIADD R12, R12, 0x4 ;  /* 0x000000040c0c1836 */ /* 0x000fe20000000000 */
[----:B0-----:R-:W-:-:S05]  /*0260*/  FMNMX.FTZ R6, R7, R6, !PT ;  /* 0x0000000607067209 */ /* 0x001fca0007810000 */
[----:B------:R-:W0:Y:S02]  /*0270*/  SHFL.BFLY PT, R9, R6, 0x4, 0x1f ;  /* 0x0c801f0006097f89 */ /* 0x000e2400000e0000 */
[----:B0-----:R-:W-:Y:S02]  /*0280*/  FMNMX.FTZ R9, R6, R9, !PT ;  /* 0x0000000906097209 */ /* 0x001fe40007810000 */
[----:B------:R-:W-:-:S03]  /*0290*/  @!P0 MOV R6, 0x400 ;  /* 0x0000040000068802 */ /* 0x000fc60000000f00 */
[----:B------:R-:W0:Y:S02]  /*02a0*/  SHFL.BFLY PT, R10, R9, 0x2, 0x1f ;  /* 0x0c401f00090a7f89 */ /* 0x000e2400000e0000 */
[----:B------:R-:W-:-:S05]  /*02b0*/  @!P0 VIADD R6, R6, 0x4 ;  /* 0x0000000406068836 */ /* 0x000fca0000000000 */
[----:B-1----:R-:W-:-:S04]  /*02c0*/  @!P0 LEA R6, R11, R6, 0x18 ;  /* 0x000000060b068211 */ /* 0x002fc800078ec0ff */
[----:B------:R-:W-:Y:S02]  /*02d0*/  @!P0 LEA.HI R6, R5, R6, RZ, 0x1d ;  /* 0x0000000605068211 */ /* 0x000fe400078fe8ff */
[----:B0-----:R-:W-:Y:S02]  /*02e0*/  FMNMX.FTZ R10, R9, R10, !PT ;  /* 0x0000000a090a7209 */ /* 0x001fe40007810000 */
[----:B--2---:R-:W-:-:S03]  /*02f0*/  @P1 LEA R9, R13, R12, 0x18 ;  /* 0x0000000c0d091211 */ /* 0x004fc600078ec0ff */
[----:B------:R-:W0:Y:S02]  /*0300*/  SHFL.BFLY PT, R7, R10, 0x1, 0x1f ;  /* 0x0c201f000a077f89 */ /* 0x000e2400000e0000 */
[----:B------:R-:W-:Y:S01]  /*0310*/  @P1 IMAD R8, R8, 0x4, R9 ;  /* 0x0000000408081824 */ /* 0x000fe200078e0209 */
[----:B0-----:R-:W-:Y:S01]  /*0320*/  FMNMX.FTZ R13, R10, R7, !PT ;  /* 0x000000070a0d7209 */ /* 0x001fe20007810000 */
[----:B------:R-:W-:-:S04]  /*0330*/  IMAD.MOV.U32 R7, RZ, RZ, -0x1f528714 ;  /* 0xe0ad78ecff077424 */ /* 0x000fc800078e00ff */
[----:B------:R-:W-:Y:S01]  /*0340*/  @!P0 STS [R6], R13 ;  /* 0x0000000d06008388 */ /* 0x000fe20000000800 */
[----:B------:R-:W-:Y:S01]  /*0350*/  BAR.SYNC.DEFER_BLOCKING 0x0 ;  /* 0x0000000000007b1d */ /* 0x000fe20000010000 */
[----:B------:R-:W-:-:S13]  /*0360*/  ISETP.NE.AND P0, PT, R5, RZ, PT ;  /* 0x000000ff0500720c */ /* 0x000fda0003f05270 */
[----:B------:R-:W0:Y:S01]  /*0370*/  @!P0 S2R R15, SR_CgaCtaId ;  /* 0x00000000000f8919 */ /* 0x000e220000008800 */
[----:B------:R-:W-:Y:S01]  /*0380*/  @!P0 MOV R14, 0x400 ;  /* 0x00000400000e8802 */ /* 0x000fe20000000f00 */
[----:B------:R-:W1:Y:S01]  /*0390*/  @P1 LDS R7, [R8] ;  /* 0x0000000008071984 */ /* 0x000e620000000800 */
[----:B------:R-:W-:-:S03]  /*03a0*/  ISETP.GE.AND P1, PT, R5, UR9, PT ;  /* 0x0000000905007c0c */ /* 0x000fc6000bf26270 */
        /* <DEDUP_REMOVED lines=25> */
.L_x_10:
[----:B------:R-:W-:-:S06]  /*0540*/  IMAD.WIDE R6, R5, 0x4, R2 ;  /* 0x0000000405067825 */ /* 0x000fcc00078e0202 */
[----:B------:R-:W0:Y:S01]  /*0550*/  LDG.E R6, desc[UR6][R6.64] ;  /* 0x0000000606067981 */ /* 0x000e22000c1e1900 */
[----:B-1----:R-:W-:Y:S02]  /*0560*/  SHF.R.S32.HI R9, RZ, 0x1f, R5 ;  /* 0x0000001fff097819 */ /* 0x002fe40000011405 */
[C---:B------:R-:W-:Y:S01]  /*0570*/  IADD3 R8, P0, P1, R5.reuse, UR4, R0 ;  /* 0x0000000405087c10 */ /* 0x040fe2000f91e000 */
[----:B------:R-:W-:-:S03]  /*0580*/  VIADD R5, R5, UR8 ;  /* 0x0000000805057c36 */ /* 0x000fc60008000000 */
[----:B------:R-:W-:Y:S02]  /*0590*/  IADD3.X R9, PT, PT, R9, UR5, R10, P0, P1 ;  /* 0x0000000509097c10 */ /* 0x000fe400087e240a */
[----:B------:R-:W-:Y:S01]  /*05a0*/  ISETP.GE.AND P0, PT, R5, UR9, PT ;  /* 0x0000000905007c0c */ /* 0x000fe2000bf06270 */
[----:B0-----:R-:W-:-:S04]  /*05b0*/  FMUL.FTZ R4, R6, 127 ;  /* 0x42fe000006047820 */ /* 0x001fc80000410000 */
[----:B--2---:R-:W-:-:S04]  /*05c0*/  FMUL.FTZ R4, R4, R13 ;  /* 0x0000000d04047220 */ /* 0x004fc80000410000 */
[----:B------:R-:W0:Y:S02]  /*05d0*/  F2I.S8.NTZ R11, R4 ;  /* 0x00000004000b7305 */ /* 0x000e240000202100 */
[----:B0-----:R1:W-:Y:S02]  /*05e0*/  STG.E.U8 desc[UR6][R8.64], R11 ;  /* 0x0000000b08007986 */ /* 0x0013e4000c101106 */
[----:B------:R-:W-:Y:S05]  /*05f0*/  @!P0 BRA `(.L_x_10) ;  /* 0xfffffffc00d08947 */ /* 0x000fea000383ffff */
[----:B------:R-:W-:Y:S05]  /*0600*/  EXIT ;  /* 0x000000000000794d */ /* 0x000fea0003800000 */
.L_x_11:
        /* <DEDUP_REMOVED lines=15> */
.L_x_23:


//--------------------- .text._ZN17fastertransformer32ldn_calibrate_weight_per_channelI6__halfEEvPfPKT_ii --------------------------
	.section	.text._ZN17fastertransformer32ldn_calibrate_weight_per_channelI6__halfEEvPfPKT_ii,"ax",@progbits
	.align	128
        .global         _ZN17fastertransformer32ldn_calibrate_weight_per_channelI6__halfEEvPfPKT_ii
        .type           _ZN17fastertransformer32ldn_calibrate_weight_per_channelI6__halfEEvPfPKT_ii,@function
        .size           _ZN17fastertransformer32ldn_calibrate_weight_per_channelI6__halfEEvPfPKT_ii,(.L_x_24 - _ZN17fastertransformer32ldn_calibrate_weight_per_channelI6__halfEEvPfPKT_ii)
        .other          _ZN17fastertransformer32ldn_calibrate_weight_per_channelI6__halfEEvPfPKT_ii,@"STO_CUDA_ENTRY STV_DEFAULT"
_ZN17fastertransformer32ldn_calibrate_weight_per_channelI6__halfEEvPfPKT_ii:
.text._ZN17fastertransformer32ldn_calibrate_weight_per_channelI6__halfEEvPfPKT_ii:
[----:B------:R-:W-:Y:S01]  /*0000*/  LDC R1, c[0x0][0x37c] ;  /* 0x0000df00ff017b82 */ /* 0x000fe20000000800 */
[----:B------:R-:W0:Y:S01]  /*0010*/  S2R R0, SR_TID.X ;  /* 0x0000000000007919 */ /* 0x000e220000002100 */
[----:B------:R-:W0:Y:S01]  /*0020*/  LDCU UR7, c[0x0][0x390] ;  /* 0x00007200ff0777ac */ /* 0x000e220008000800 */
[----:B------:R-:W-:Y:S01]  /*0030*/  BSSY.RECONVERGENT B0, `(.L_x_12) ;  /* 0x0000014000007945 */ /* 0x000fe20003800200 */
[----:B------:R-:W-:Y:S01]  /*0040*/  IMAD.MOV.U32 R3, RZ, RZ, RZ ;  /* 0x000000ffff037224 */ /* 0x000fe200078e00ff */
[----:B------:R-:W1:Y:S01]  /*0050*/  S2R R2, SR_CTAID.X ;  /* 0x0000000000027919 */ /* 0x000e620000002500 */
[----:B------:R-:W2:Y:S01]  /*0060*/  LDCU.64 UR4, c[0x0][0x358] ;  /* 0x00006b00ff0477ac */ /* 0x000ea20008000a00 */
[----:B------:R-:W3:Y:S01]  /*0070*/  LDCU UR8, c[0x0][0x394] ;  /* 0x00007280ff0877ac */ /* 0x000ee20008000800 */
[----:B0-----:R-:W-:-:S13]  /*0080*/  ISETP.GE.AND P0, PT, R0, UR7, PT ;  /* 0x0000000700007c0c */ /* 0x001fda000bf06270 */
[----:B-123--:R-:W-:Y:S05]  /*0090*/  @P0 BRA `(.L_x_13) ;  /* 0x0000000000340947 */ /* 0x00efea0003800000 */
[----:B------:R-:W0:Y:S01]  /*00a0*/  LDC R10, c[0x0][0x360] ;  /* 0x0000d800ff0a7b82 */ /* 0x000e220000000800 */
[----:B------:R-:W-:Y:S02]  /*00b0*/  IMAD.MOV.U32 R3, RZ, RZ, RZ ;  /* 0x000000ffff037224 */ /* 0x000fe400078e00ff */
[----:B------:R-:W-:-:S05]  /*00c0*/  IMAD.MOV.U32 R9, RZ, RZ, R0 ;  /* 0x000000ffff097224 */ /* 0x000fca00078e0000 */
[----:B------:R-:W1:Y:S02]  /*00d0*/  LDC.64 R6, c[0x0][0x388] ;  /* 0x0000e200ff067b82 */ /* 0x000e640000000a00 */
.L_x_14:
[----:B------:R-:W-:-:S04]  /*00e0*/  IMAD R5, R9, UR8, R2 ;  /* 0x0000000809057c24 */ /* 0x000fc8000f8e0202 */
[----:B-1----:R-:W-:-:S06]  /*00f0*/  IMAD.WIDE R4, R5, 0x2, R6 ;  /* 0x0000000205047825 */ /* 0x002fcc00078e0206 */
[----:B------:R-:W2:Y:S01]  /*0100*/  LDG.E.U16 R4, desc[UR4][R4.64] ;  /* 0x0000000404047981 */ /* 0x000ea2000c1e1500 */
[----:B0-----:R-:W-:-:S05]  /*0110*/  IMAD.IADD R9, R10, 0x1, R9 ;  /* 0x000000010a097824 */ /* 0x001fca00078e0209 */
[----:B------:R-:W-:Y:S01]  /*0120*/  ISETP.GE.AND P1, PT, R9, UR7, PT ;  /* 0x0000000709007c0c */ /* 0x000fe2000bf26270 */
[----:B--2---:R-:W-:-:S05]  /*0130*/  HADD2.F32 R8, -RZ, R4.H0_H0 ;  /* 0x20000004ff087230 */ /* 0x004fca0000004100 */
[----:B------:R-:W-:-:S13]  /*0140*/  FSETP.GEU.FTZ.AND P0, PT, R3, |R8|, PT ;  /* 0x400000080300720b */ /* 0x000fda0003f1e000 */
[----:B------:R-:W-:Y:S01]  /*0150*/  @!P0 FADD.FTZ R3, |R8|, -RZ ;  /* 0x800000ff08038221 */ /* 0x000fe20000010200 */
[----:B------:R-:W-:Y:S06]  /*0160*/  @!P1 BRA `(.L_x_14) ;  /* 0xfffffffc00dc9947 */ /* 0x000fec000383ffff */
.L_x_13:
[----:B------:R-:W-:Y:S05]  /*0170*/  BSYNC.RECONVERGENT B0 ;  /* 0x0000000000007941 */ /* 0x000fea0003800200 */
.L_x_12:
        /* <DEDUP_REMOVED lines=11> */
[----:B------:R-:W-:Y:S02]  /*0230*/  @P1 MOV R9, 0x400 ;  /* 0x0000040000091802 */ /* 0x000fe40000000f00 */
[----:B0-----:R-:W-:-:S05]  /*0240*/  FMNMX.FTZ R5, R4, R5, !PT ;  /* 0x0000000504057209 */ /* 0x001fca0007810000 */
[----:B------:R-:W0:Y:S02]  /*0250*/  SHFL.BFLY PT, R6, R5, 0x4, 0x1f ;  /* 0x0c801f0005067f89 */ /* 0x000e2400000e0000 */
[----:B0-----:R-:W-:Y:S02]  /*0260*/  FMNMX.FTZ R6, R5, R6, !PT ;  /* 0x0000000605067209 */ /* 0x001fe40007810000 */
[----:B------:R-:W-:-:S03]  /*0270*/  @!P0 MOV R5, 0x400 ;  /* 0x0000040000058802 */ /* 0x000fc60000000f00 */
[----:B------:R-:W0:Y:S01]  /*0280*/  SHFL.BFLY PT, R7, R6, 0x2, 0x1f ;  /* 0x0c401f0006077f89 */ /* 0x000e2200000e0000 */
[----:B-1----:R-:W-:-:S04]  /*0290*/  @!P0 LEA R5, R8, R5, 0x18 ;  /* 0x0000000508058211 */ /* 0x002fc800078ec0ff */
[----:B------:R-:W-:Y:S02]  /*02a0*/  @!P0 LEA.HI R5, R0, R5, RZ, 0x1d ;  /* 0x0000000500058211 */ /* 0x000fe400078fe8ff */
[----:B0-----:R-:W-:Y:S02]  /*02b0*/  FMNMX.FTZ R7, R6, R7, !PT ;  /* 0x0000000706077209 */ /* 0x001fe40007810000 */
[----:B--2---:R-:W-:-:S03]  /*02c0*/  @P1 LEA R6, R10, R9, 0x18 ;  /* 0x000000090a061211 */ /* 0x004fc600078ec0ff */
[----:B------:R-:W0:Y:S02]  /*02d0*/  SHFL.BFLY PT, R4, R7, 0x1, 0x1f ;  /* 0x0c201f0007047f89 */ /* 0x000e2400000e0000 */
[----:B------:R-:W-:Y:S02]  /*02e0*/  @P1 IMAD R6, R3, 0x4, R6 ;  /* 0x0000000403061824 */ /* 0x000fe400078e0206 */
[----:B------:R-:W-:Y:S01]  /*02f0*/  IMAD.MOV.U32 R3, RZ, RZ, -0x1f528714 ;  /* 0xe0ad78ecff037424 */ /* 0x000fe200078e00ff */
[----:B0-----:R-:W-:-:S05]  /*0300*/  FMNMX.FTZ R12, R7, R4, !PT ;  /* 0x00000004070c7209 */ /* 0x001fca0007810000 */
[----:B------:R-:W-:Y:S01]  /*0310*/  @!P0 STS [R5], R12 ;  /* 0x0000000c05008388 */ /* 0x000fe20000000800 */
[----:B------:R-:W-:Y:S01]  /*0320*/  BAR.SYNC.DEFER_BLOCKING 0x0 ;  /* 0x0000000000007b1d */ /* 0x000fe20000010000 */
[----:B------:R-:W-:-:S05]  /*0330*/  ISETP.NE.AND P0, PT, R0, RZ, PT ;  /* 0x000000ff0000720c */ /* 0x000fca0003f05270 */
[----:B------:R-:W0:Y:S04]  /*0340*/  @P1 LDS R3, [R6] ;  /* 0x0000000006031984 */ /* 0x000e280000000800 */
[----:B0-----:R-:W0:Y:S02]  /*0350*/  SHFL.BFLY PT, R4, R3, 0x10, 0x1f ;  /* 0x0e001f0003047f89 */ /* 0x001e2400000e0000 */
[----:B0-----:R-:W-:-:S05]  /*0360*/  FMNMX.FTZ R7, R4, R3, !PT ;  /* 0x0000000304077209 */ /* 0x001fca0007810000 */
[----:B------:R-:W0:Y:S02]  /*0370*/  SHFL.BFLY PT, R4, R7, 0x8, 0x1f ;  /* 0x0d001f0007047f89 */ /* 0x000e2400000e0000 */
[----:B0-----:R-:W-:-:S05]  /*0380*/  FMNMX.FTZ R8, R7, R4, !PT ;  /* 0x0000000407087209 */ /* 0x001fca0007810000 */
[----:B------:R-:W0:Y:S02]  /*0390*/  SHFL.BFLY PT, R9, R8, 0x4, 0x1f ;  /* 0x0c801f0008097f89 */ /* 0x000e2400000e0000 */
[----:B0-----:R-:W-:-:S05]  /*03a0*/  FMNMX.FTZ R9, R8, R9, !PT ;  /* 0x0000000908097209 */ /* 0x001fca0007810000 */
[----:B------:R-:W0:Y:S02]  /*03b0*/  SHFL.BFLY PT, R4, R9, 0x2, 0x1f ;  /* 0x0c401f0009047f89 */ /* 0x000e2400000e0000 */
[----:B0-----:R-:W-:Y:S02]  /*03c0*/  FMNMX.FTZ R10, R9, R4, !PT ;  /* 0x00000004090a7209 */ /* 0x001fe40007810000 */
[----:B------:R-:W0:Y:S03]  /*03d0*/  LDC.64 R4, c[0x0][0x380] ;  /* 0x0000e000ff047b82 */ /* 0x000e260000000a00 */
[----:B------:R-:W1:Y:S01]  /*03e0*/  SHFL.BFLY PT, R11, R10, 0x1, 0x1f ;  /* 0x0c201f000a0b7f89 */ /* 0x000e6200000e0000 */
[----:B0-----:R-:W-:Y:S01]  /*03f0*/  IMAD.WIDE.U32 R2, R2, 0x4, R4 ;  /* 0x0000000402027825 */ /* 0x001fe200078e0004 */
[----:B-1----:R-:W-:Y:S01]  /*0400*/  FMNMX.FTZ R5, R10, R11, !PT ;  /* 0x0000000b0a057209 */ /* 0x002fe20007810000 */
[----:B------:R-:W-:Y:S06]  /*0410*/  @P0 EXIT ;  /* 0x000000000000094d */ /* 0x000fec0003800000 */
[----:B------:R-:W-:-:S05]  /*0420*/  FMUL.FTZ R5, R5, 0.0078740157186985015869 ;  /* 0x3c01020405057820 */ /* 0x000fca0000410000 */
[----:B------:R-:W-:Y:S01]  /*0430*/  STG.E desc[UR4][R2.64], R5 ;  /* 0x0000000502007986 */ /* 0x000fe2000c101904 */
[----:B------:R-:W-:Y:S05]  /*0440*/  EXIT ;  /* 0x000000000000794d */ /* 0x000fea0003800000 */
.L_x_15:
        /* <DEDUP_REMOVED lines=11> */
.L_x_24:


//--------------------- .text._ZN17fastertransformer32ldn_calibrate_weight_per_channelIfEEvPfPKT_ii --------------------------
	.section	.text._ZN17fastertransformer32ldn_calibrate_weight_per_channelIfEEvPfPKT_ii,"ax",@progbits
	.align	128
        .global         _ZN17fastertransformer32ldn_calibrate_weight_per_channelIfEEvPfPKT_ii
        .type           _ZN17fastertransformer32ldn_calibrate_weight_per_channelIfEEvPfPKT_ii,@function
        .size           _ZN17fastertransformer32ldn_calibrate_weight_per_channelIfEEvPfPKT_ii,(.L_x_25 - _ZN17fastertransformer32ldn_calibrate_weight_per_channelIfEEvPfPKT_ii)
        .other          _ZN17fastertransformer32ldn_calibrate_weight_per_channelIfEEvPfPKT_ii,@"STO_CUDA_ENTRY STV_DEFAULT"
_ZN17fastertransformer32ldn_calibrate_weight_per_channelIfEEvPfPKT_ii:
.text._ZN17fastertransformer32ldn_calibrate_weight_per_channelIfEEvPfPKT_ii:
        /* <DEDUP_REMOVED lines=14> */
.L_x_18:
[----:B------:R-:W-:-:S04]  /*00e0*/  IMAD R5, R9, UR8, R2 ;  /* 0x0000000809057c24 */ /* 0x000fc8000f8e0202 */
[----:B-1----:R-:W-:-:S06]  /*00f0*/  IMAD.WIDE R4, R5, 0x4, R6 ;  /* 0x0000000405047825 */ /* 0x002fcc00078e0206 */
[----:B------:R-:W2:Y:S01]  /*0100*/  LDG.E R4, desc[UR4][R4.64] ;  /* 0x0000000404047981 */ /* 0x000ea2000c1e1900 */
[----:B0-----:R-:W-:-:S05]  /*0110*/  IMAD.IADD R9, R8, 0x1, R9 ;  /* 0x0000000108097824 */ /* 0x001fca00078e0209 */
[----:B------:R-:W-:Y:S02]  /*0120*/  ISETP.GE.AND P1, PT, R9, UR7, PT ;  /* 0x0000000709007c0c */ /* 0x000fe4000bf26270 */
[----:B--2---:R-:W-:-:S13]  /*0130*/  FSETP.GEU.FTZ.AND P0, PT, R3, |R4|, PT ;  /* 0x400000040300720b */ /* 0x004fda0003f1e000 */
[----:B------:R-:W-:Y:S01]  /*0140*/  @!P0 FADD.FTZ R3, |R4|, -RZ ;  /* 0x800000ff04038221 */ /* 0x000fe20000010200 */
[----:B------:R-:W-:Y:S06]  /*0150*/  @!P1 BRA `(.L_x_18) ;  /* 0xfffffffc00e09947 */ /* 0x000fec000383ffff */
.L_x_17:
[----:B------:R-:W-:Y:S05]  /*0160*/  BSYNC.RECONVERGENT B0 ;  /* 0x0000000000007941 */ /* 0x000fea0003800200 */
.L_x_16:
        /* <DEDUP_REMOVED lines=45> */
.L_x_19:
        /* <DEDUP_REMOVED lines=12> */
.L_x_25:


//--------------------- .nv.global.init           --------------------------
	.section	.nv.global.init,"aw",@progbits
	.align	4
.nv.global.init:
	.type		mrg32k3aM1SubSeq,@object
	.size		mrg32k3aM1SubSeq,(mrg32k3aM2SubSeq - mrg32k3aM1SubSeq)
mrg32k3aM1SubSeq:
        /*0000*/ 	.byte	0x0b, 0xcc, 0xee, 0x04, 0x73, 0x29, 0x8b, 0x6f, 0xf6, 0x53, 0x03, 0xf6, 0x23, 0xf6, 0xea, 0xda
        /* <DEDUP_REMOVED lines=125> */
	.type		mrg32k3aM2SubSeq,@object
	.size		mrg32k3aM2SubSeq,(mrg32k3aM1 - mrg32k3aM2SubSeq)
mrg32k3aM2SubSeq:
        /* <DEDUP_REMOVED lines=126> */
	.type		mrg32k3aM1,@object
	.size		mrg32k3aM1,(mrg32k3aM1Seq - mrg32k3aM1)
mrg32k3aM1:
        /* <DEDUP_REMOVED lines=144> */
	.type		mrg32k3aM1Seq,@object
	.size		mrg32k3aM1Seq,(mrg32k3aM2 - mrg32k3aM1Seq)
mrg32k3aM1Seq:
        /* <DEDUP_REMOVED lines=144> */
	.type		mrg32k3aM2,@object
	.size		mrg32k3aM2,(mrg32k3aM2Seq - mrg32k3aM2)
mrg32k3aM2:
        /* <DEDUP_REMOVED lines=144> */
	.type		mrg32k3aM2Seq,@object
	.size		mrg32k3aM2Seq,(precalc_xorwow_matrix - mrg32k3aM2Seq)
mrg32k3aM2Seq:
        /* <DEDUP_REMOVED lines=144> */
	.type		precalc_xorwow_matrix,@object
	.size		precalc_xorwow_matrix,(precalc_xorwow_offset_matrix - precalc_xorwow_matrix)
precalc_xorwow_matrix:
        /* <DEDUP_REMOVED lines=6400> */
	.type		precalc_xorwow_offset_matrix,@object
	.size		precalc_xorwow_offset_matrix,(.L_1 - precalc_xorwow_offset_matrix)
precalc_xorwow_offset_matrix:
        /* <DEDUP_REMOVED lines=6400> */
.L_1:


//--------------------- .nv.shared._ZN17fastertransformer41ldn_transpose_quantize_weight_per_channelI6__halfEEvPaPKfPKT_ii --------------------------
	.section	.nv.shared._ZN17fastertransformer41ldn_transpose_quantize_weight_per_channelI6__halfEEvPaPKfPKT_ii,"aw",@nobits
	.sectionflags	@""
	.align	2
.nv.shared._ZN17fastertransformer41ldn_transpose_quantize_weight_per_channelI6__halfEEvPaPKfPKT_ii:
	.zero		3136


//--------------------- .nv.shared.reserved.0     --------------------------
	.section	.nv.shared.reserved.0,"aw",@nobits
	.weak		__nv_reservedSMEM_offset_0_alias
	.size		__nv_reservedSMEM_offset_0_alias, 0, 64
	.other		__nv_reservedSMEM_offset_0_alias,@"STO_CUDA_RESERVED_SHARED STV_DEFAULT"
__nv_reservedSMEM_offset_0_alias:
	.zero		0
	.zero		64


//--------------------- .nv.global                --------------------------
	.section	.nv.global,"aw",@nobits
.nv.global:
	.type		_ZN72_INTERNAL_cb73566d_36_calibrate_quantize_weight_kernels_cu_d71c890f_31884cuda3std6ranges3__45__cpo9iter_moveE,@object
	.size		_ZN72_INTERNAL_cb73566d_36_calibrate_quantize_weight_kernels_cu_d71c890f_31884cuda3std6ranges3__45__cpo9iter_moveE,(_ZN72_INTERNAL_cb73566d_36_calibrate_quantize_weight_kernels_cu_d71c890f_31884cuda3std3__474_GLOBAL__N__cb73566d_36_calibrate_quantize_weight_kernels_cu_d71c890f_31886ignoreE - _ZN72_INTERNAL_cb73566d_36_calibrate_quantize_weight_kernels_cu_d71c890f_31884cuda3std6ranges3__45__cpo9iter_moveE)
_ZN72_INTERNAL_cb73566d_36_calibrate_quantize_weight_kernels_cu_d71c890f_31884cuda3std6ranges3__45__cpo9iter_moveE:
	.zero		1
	.type		_ZN72_INTERNAL_cb73566d_36_calibrate_quantize_weight_kernels_cu_d71c890f_31884cuda3std3__474_GLOBAL__N__cb73566d_36_calibrate_quantize_weight_kernels_cu_d71c890f_31886ignoreE,@object
	.size		_ZN72_INTERNAL_cb73566d_36_calibrate_quantize_weight_kernels_cu_d71c890f_31884cuda3std3__474_GLOBAL__N__cb73566d_36_calibrate_quantize_weight_kernels_cu_d71c890f_31886ignoreE,(_ZN72_INTERNAL_cb73566d_36_calibrate_quantize_weight_kernels_cu_d71c890f_31884cuda3std3__45__cpo4cendE - _ZN72_INTERNAL_cb73566d_36_calibrate_quantize_weight_kernels_cu_d71c890f_31884cuda3std3__474_GLOBAL__N__cb73566d_36_calibrate_quantize_weight_kernels_cu_d71c890f_31886ignoreE)
_ZN72_INTERNAL_cb73566d_36_calibrate_quantize_weight_kernels_cu_d71c890f_31884cuda3std3__474_GLOBAL__N__cb73566d_36_calibrate_quantize_weight_kernels_cu_d71c890f_31886ignoreE:
	.zero		1
	.type		_ZN72_INTERNAL_cb73566d_36_calibrate_quantize_weight_kernels_cu_d71c890f_31884cuda3std3__45__cpo4cendE,@object
	.size		_ZN72_INTERNAL_cb73566d_36_calibrate_quantize_weight_kernels_cu_d71c890f_31884cuda3std3__45__cpo4cendE,(_ZN72_INTERNAL_cb73566d_36_calibrate_quantize_weight_kernels_cu_d71c890f_31884cuda3std3__45__cpo3endE - _ZN72_INTERNAL_cb73566d_36_calibrate_quantize_weight_kernels_cu_d71c890f_31884cuda3std3__45__cpo4cendE)
_ZN72_INTERNAL_cb73566d_36_calibrate_quantize_weight_kernels_cu_d71c890f_31884cuda3std3__45__cpo4cendE:
	.zero		1
	.type		_ZN72_INTERNAL_cb73566d_36_calibrate_quantize_weight_kernels_cu_d71c890f_31884cuda3std3__45__cpo3endE,@object
	.size		_ZN72_INTERNAL_cb73566d_36_calibrate_quantize_weight_kernels_cu_d71c890f_31884cuda3std3__45__cpo3endE,(_ZN72_INTERNAL_cb73566d_36_calibrate_quantize_weight_kernels_cu_d71c890f_31884cuda3std3__48in_placeE - _ZN72_INTERNAL_cb73566d_36_calibrate_quantize_weight_kernels_cu_d71c890f_31884cuda3std3__45__cpo3endE)
_ZN72_INTERNAL_cb73566d_36_calibrate_quantize_weight_kernels_cu_d71c890f_31884cuda3std3__45__cpo3endE:
	.zero		1
	.type		_ZN72_INTERNAL_cb73566d_36_calibrate_quantize_weight_kernels_cu_d71c890f_31884cuda3std3__48in_placeE,@object
	.size		_ZN72_INTERNAL_cb73566d_36_calibrate_quantize_weight_kernels_cu_d71c890f_31884cuda3std3__48in_placeE,(_ZN72_INTERNAL_cb73566d_36_calibrate_quantize_weight_kernels_cu_d71c890f_31884cuda3std6ranges3__45__cpo7advanceE - _ZN72_INTERNAL_cb73566d_36_calibrate_quantize_weight_kernels_cu_d71c890f_31884cuda3std3__48in_placeE)
_ZN72_INTERNAL_cb73566d_36_calibrate_quantize_weight_kernels_cu_d71c890f_31884cuda3std3__48in_placeE:
	.zero		1
	.type		_ZN72_INTERNAL_cb73566d_36_calibrate_quantize_weight_kernels_cu_d71c890f_31884cuda3std6ranges3__45__cpo7advanceE,@object
	.size		_ZN72_INTERNAL_cb73566d_36_calibrate_quantize_weight_kernels_cu_d71c890f_31884cuda3std6ranges3__45__cpo7advanceE,(_ZN72_INTERNAL_cb73566d_36_calibrate_quantize_weight_kernels_cu_d71c890f_31884cuda3std3__45__cpo5beginE - _ZN72_INTERNAL_cb73566d_36_calibrate_quantize_weight_kernels_cu_d71c890f_31884cuda3std6ranges3__45__cpo7advanceE)
_ZN72_INTERNAL_cb73566d_36_calibrate_quantize_weight_kernels_cu_d71c890f_31884cuda3std6ranges3__45__cpo7advanceE:
	.zero		1
	.type		_ZN72_INTERNAL_cb73566d_36_calibrate_quantize_weight_kernels_cu_d71c890f_31884cuda3std3__45__cpo5beginE,@object
	.size		_ZN72_INTERNAL_cb73566d_36_calibrate_quantize_weight_kernels_cu_d71c890f_31884cuda3std3__45__cpo5beginE,(_ZN72_INTERNAL_cb73566d_36_calibrate_quantize_weight_kernels_cu_d71c890f_31884cuda3std3__419piecewise_constructE - _ZN72_INTERNAL_cb73566d_36_calibrate_quantize_weight_kernels_cu_d71c890f_31884cuda3std3__45__cpo5beginE)
_ZN72_INTERNAL_cb73566d_36_calibrate_quantize_weight_kernels_cu_d71c890f_31884cuda3std3__45__cpo5beginE:
	.zero		1
	.type		_ZN72_INTERNAL_cb73566d_36_calibrate_quantize_weight_kernels_cu_d71c890f_31884cuda3std3__419piecewise_constructE,@object
	.size		_ZN72_INTERNAL_cb73566d_36_calibrate_quantize_weight_kernels_cu_d71c890f_31884cuda3std3__419piecewise_constructE,(_ZN72_INTERNAL_cb73566d_36_calibrate_quantize_weight_kernels_cu_d71c890f_31884cuda3std3__45__cpo6cbeginE - _ZN72_INTERNAL_cb73566d_36_calibrate_quantize_weight_kernels_cu_d71c890f_31884cuda3std3__419piecewise_constructE)
_ZN72_INTERNAL_cb73566d_36_calibrate_quantize_weight_kernels_cu_d71c890f_31884cuda3std3__419piecewise_constructE:
	.zero		1
	.type		_ZN72_INTERNAL_cb73566d_36_calibrate_quantize_weight_kernels_cu_d71c890f_31884cuda3std3__45__cpo6cbeginE,@object
	.size		_ZN72_INTERNAL_cb73566d_36_calibrate_quantize_weight_kernels_cu_d71c890f_31884cuda3std3__45__cpo6cbeginE,(_ZN72_INTERNAL_cb73566d_36_calibrate_quantize_weight_kernels_cu_d71c890f_31884cuda3std6ranges3__45__cpo4swapE - _ZN72_INTERNAL_cb73566d_36_calibrate_quantize_weight_kernels_cu_d71c890f_31884cuda3std3__45__cpo6cbeginE)
_ZN72_INTERNAL_cb73566d_36_calibrate_quantize_weight_kernels_cu_d71c890f_31884cuda3std3__45__cpo6cbeginE:
	.zero		1
	.type		_ZN72_INTERNAL_cb73566d_36_calibrate_quantize_weight_kernels_cu_d71c890f_31884cuda3std6ranges3__45__cpo4swapE,@object
	.size		_ZN72_INTERNAL_cb73566d_36_calibrate_quantize_weight_kernels_cu_d71c890f_31884cuda3std6ranges3__45__cpo4swapE,(.L_16 - _ZN72_INTERNAL_cb73566d_36_calibrate_quantize_weight_kernels_cu_d71c890f_31884cuda3std6ranges3__45__cpo4swapE)
_ZN72_INTERNAL_cb73566d_36_calibrate_quantize_weight_kernels_cu_d71c890f_31884cuda3std6ranges3__45__cpo4swapE:
	.zero		1
.L_16:


//--------------------- .nv.shared._ZN17fastertransformer41ldn_transpose_quantize_weight_per_channelIfEEvPaPKfPKT_ii --------------------------
	.section	.nv.shared._ZN17fastertransformer41ldn_transpose_quantize_weight_per_channelIfEEvPaPKfPKT_ii,"aw",@nobits
	.sectionflags	@""
	.align	4
.nv.shared._ZN17fastertransformer41ldn_transpose_quantize_weight_per_channelIfEEvPaPKfPKT_ii:
	.zero		5248


//--------------------- .nv.shared._ZN17fastertransformer41ldk_calibrate_quantize_weight_per_channelI6__halfEEvPaPfPKT_i --------------------------
	.section	.nv.shared._ZN17fastertransformer41ldk_calibrate_quantize_weight_per_channelI6__halfEEvPaPfPKT_i,"aw",@nobits
	.sectionflags	@""
	.align	4
.nv.shared._ZN17fastertransformer41ldk_calibrate_quantize_weight_per_channelI6__halfEEvPaPfPKT_i:
	.zero		1156


//--------------------- .nv.shared._ZN17fastertransformer41ldk_calibrate_quantize_weight_per_channelIfEEvPaPfPKT_i --------------------------
	.section	.nv.shared._ZN17fastertransformer41ldk_calibrate_quantize_weight_per_channelIfEEvPaPfPKT_i,"aw",@nobits
	.sectionflags	@""
	.align	4
.nv.shared._ZN17fastertransformer41ldk_calibrate_quantize_weight_per_channelIfEEvPaPfPKT_i:
	.zero		1156


//--------------------- .nv.shared._ZN17fastertransformer32ldn_calibrate_weight_per_channelI6__halfEEvPfPKT_ii --------------------------
	.section	.nv.shared._ZN17fastertransformer32ldn_calibrate_weight_per_channelI6__halfEEvPfPKT_ii,"aw",@nobits
	.sectionflags	@""
	.align	4
.nv.shared._ZN17fastertransformer32ldn_calibrate_weight_per_channelI6__halfEEvPfPKT_ii:
	.zero		1152


//--------------------- .nv.shared._ZN17fastertransformer32ldn_calibrate_weight_per_channelIfEEvPfPKT_ii --------------------------
	.section	.nv.shared._ZN17fastertransformer32ldn_calibrate_weight_per_channelIfEEvPfPKT_ii,"aw",@nobits
	.sectionflags	@""
	.align	4
.nv.shared._ZN17fastertransformer32ldn_calibrate_weight_per_channelIfEEvPfPKT_ii:
	.zero		1152


//--------------------- .nv.constant0._ZN17fastertransformer41ldn_transpose_quantize_weight_per_channelI6__halfEEvPaPKfPKT_ii --------------------------
	.section	.nv.constant0._ZN17fastertransformer41ldn_transpose_quantize_weight_per_channelI6__halfEEvPaPKfPKT_ii,"a",@progbits
	.sectionflags	@""
	.align	4
.nv.constant0._ZN17fastertransformer41ldn_transpose_quantize_weight_per_channelI6__halfEEvPaPKfPKT_ii:
	.zero		928


//--------------------- .nv.constant0._ZN17fastertransformer41ldn_transpose_quantize_weight_per_channelIfEEvPaPKfPKT_ii --------------------------
	.section	.nv.constant0._ZN17fastertransformer41ldn_transpose_quantize_weight_per_channelIfEEvPaPKfPKT_ii,"a",@progbits
	.sectionflags	@""
	.align	4
.nv.constant0._ZN17fastertransformer41ldn_transpose_quantize_weight_per_channelIfEEvPaPKfPKT_ii:
	.zero		928


//--------------------- .nv.constant0._ZN17fastertransformer41ldk_calibrate_quantize_weight_per_channelI6__halfEEvPaPfPKT_i --------------------------
	.section	.nv.constant0._ZN17fastertransformer41ldk_calibrate_quantize_weight_per_channelI6__halfEEvPaPfPKT_i,"a",@progbits
	.sectionflags	@""
	.align	4
.nv.constant0._ZN17fastertransformer41ldk_calibrate_quantize_weight_per_channelI6__halfEEvPaPfPKT_i:
	.zero		924


//--------------------- .nv.constant0._ZN17fastertransformer41ldk_calibrate_quantize_weight_per_channelIfEEvPaPfPKT_i --------------------------
	.section	.nv.constant0._ZN17fastertransformer41ldk_calibrate_quantize_weight_per_channelIfEEvPaPfPKT_i,"a",@progbits
	.sectionflags	@""
	.align	4
.nv.constant0._ZN17fastertransformer41ldk_calibrate_quantize_weight_per_channelIfEEvPaPfPKT_i:
	.zero		924


//--------------------- .nv.constant0._ZN17fastertransformer32ldn_calibrate_weight_per_channelI6__halfEEvPfPKT_ii --------------------------
	.section	.nv.constant0._ZN17fastertransformer32ldn_calibrate_weight_per_channelI6__halfEEvPfPKT_ii,"a",@progbits
	.sectionflags	@""
	.align	4
.nv.constant0._ZN17fastertransformer32ldn_calibrate_weight_per_channelI6__halfEEvPfPKT_ii:
	.zero		920


//--------------------- .nv.constant0._ZN17fastertransformer32ldn_calibrate_weight_per_channelIfEEvPfPKT_ii --------------------------
	.section	.nv.constant0._ZN17fastertransformer32ldn_calibrate_weight_per_channelIfEEvPfPKT_ii,"a",@progbits
	.sectionflags	@""
	.align	4
.nv.constant0._ZN17fastertransformer32ldn_calibrate_weight_per_channelIfEEvPfPKT_ii:
	.zero		920


//--------------------- SYMBOLS --------------------------

	.type		.nv.reservedSmem.offset0,@object
	.size		.nv.reservedSmem.offset0,0x4
	.type		.nv.reservedSmem.cap,@object
	.size		.nv.reservedSmem.cap,0x4
